def attn_fwd(
    Q,
    K,
    V,
    Out,
    Lse,
    sm_scale,
    stride_qz,
    stride_qh,
    stride_qm,
    stride_qk,
    stride_kz,
    stride_kh,
    stride_kn,
    stride_kk,
    stride_vz,
    stride_vh,
    stride_vn,
    stride_vk,
    stride_oz,
    stride_oh,
    stride_om,
    stride_ok,
    seqlen_q,
    seqlen_k,
    BLOCK_M: tl.constexpr,
    BLOCK_N: tl.constexpr,
    HEAD_DIM: tl.constexpr,
    CAUSAL: tl.constexpr,
):
    start_m = tl.program_id(0)
    off_hz = tl.program_id(1)
    q_off = off_hz * stride_qh
    k_off = off_hz * stride_kh
    v_off = off_hz * stride_vh
    offs_m = start_m * BLOCK_M + tl.arange(0, BLOCK_M)
    offs_d = tl.arange(0, HEAD_DIM)
    offs_n = tl.arange(0, BLOCK_N)
    q_ptrs = Q + q_off + offs_m[:, None] * stride_qm + offs_d[None, :] * stride_qk
    k_ptrs = K + k_off + offs_d[:, None] * stride_kk + offs_n[None, :] * stride_kn
    v_ptrs = V + v_off + offs_n[:, None] * stride_vn + offs_d[None, :] * stride_vk
    m_i = tl.full([BLOCK_M], float("-inf"), dtype=tl.float32)
    l_i = tl.zeros([BLOCK_M], dtype=tl.float32) + 1.0
    acc = tl.zeros([BLOCK_M, HEAD_DIM], dtype=tl.float32)
    q = tl.load(q_ptrs)
    acc, l_i, m_i = _attn_fwd_inner(
        acc,
        l_i,
        m_i,
        q,
        k_ptrs,
        v_ptrs,
        sm_scale,
        stride_kn,
        stride_vn,
        start_m,
        seqlen_k,
        BLOCK_M,
        BLOCK_N,
        HEAD_DIM,
        CAUSAL,
    )
    acc = acc / l_i[:, None]
    lse = m_i + tl.math.log2(l_i) / 1.4426950408889634
    o_ptrs = (
        Out
        + off_hz * stride_oh
        + offs_m[:, None] * stride_om
        + offs_d[None, :] * stride_ok
    )
    tl.store(o_ptrs, acc.to(Out.dtype.element_ty))
    tl.store(Lse + off_hz * seqlen_q + offs_m, lse)

# config = {"BLOCK_M": 32, "BLOCK_N": 64, "HEAD_DIM": 16, "arch": "sm_90", "causal": true, "dtype": "bf16", "num_stages": 2, "num_warps": 4}
# arch = sm_90


// ===== COMPILED SASS (sm_90a) =====

	.target	sm_90a

	.elftype	@"ET_EXEC"


//--------------------- .note.nv.tkinfo           --------------------------
	.section	.note.nv.tkinfo,"",@"SHT_NOTE"
	.sectionflags	@"SHF_NOTE_NV_TKINFO"
	.tkinfo
        /*0018*/ 	.word	0x00000002
        /*0030*/ 	.string	""
        /*0030*/ 	.string	"ptxas"
        /*0030*/ 	.string	"Cuda compilation tools, release 13.0, V13.0.88"
        /*0030*/ 	.string	"Build cuda_13.0.r13.0/compiler.36424714_0"
        /*0030*/ 	.string	"-v  -suppress-debug-info  -lineinfo  -arch sm_90a "



//--------------------- .note.nv.cuinfo           --------------------------
	.section	.note.nv.cuinfo,"",@"SHT_NOTE"
	.sectionflags	@"SHF_NOTE_NV_CUINFO"
        /*0018*/ 	.short	0x0002
        /*001a*/ 	.short	0x005a
        /*001c*/ 	.short	0x0082
	.zero		2


//--------------------- .nv.info                  --------------------------
	.section	.nv.info,"",@"SHT_CUDA_INFO"
	.align	4


	//----- nvinfo : EIATTR_REGCOUNT
	.align		4
        /*0000*/ 	.byte	0x04, 0x2f
        /*0002*/ 	.short	(.L_2 - .L_1)
	.align		4
.L_1:
        /*0004*/ 	.word	index@(attn_fwd)
        /*0008*/ 	.word	0x00000080


	//----- nvinfo : EIATTR_FRAME_SIZE
	.align		4
.L_2:
        /*000c*/ 	.byte	0x04, 0x11
        /*000e*/ 	.short	(.L_4 - .L_3)
	.align		4
.L_3:
        /*0010*/ 	.word	index@(attn_fwd)
        /*0014*/ 	.word	0x00000000


	//----- nvinfo : EIATTR_MIN_STACK_SIZE
	.align		4
.L_4:
        /*0018*/ 	.byte	0x04, 0x12
        /*001a*/ 	.short	(.L_6 - .L_5)
	.align		4
.L_5:
        /*001c*/ 	.word	index@(attn_fwd)
        /*0020*/ 	.word	0x00000000
.L_6:


//--------------------- .nv.compat                --------------------------
	.section	.nv.compat,"",@"SHT_CUDA_COMPAT_INFO"
	.align	4
        /*0000*/ 	.byte	0x02, 0x09, 0x01, 0x00, 0x02, 0x02, 0x01, 0x00, 0x02, 0x05, 0x05, 0x00, 0x03, 0x07, 0x01, 0x01
        /*0010*/ 	.byte	0x02, 0x03, 0x00, 0x00, 0x02, 0x06, 0x01, 0x00, 0x04, 0x0b, 0x08, 0x00, 0x00, 0x00, 0x00, 0x00
        /*0020*/ 	.byte	0x00, 0x00, 0x00, 0x00


//--------------------- .nv.info.attn_fwd         --------------------------
	.section	.nv.info.attn_fwd,"",@"SHT_CUDA_INFO"
	.sectionflags	@""
	.align	4


	//----- nvinfo : EIATTR_CUDA_API_VERSION
	.align		4
        /*0000*/ 	.byte	0x04, 0x37
        /*0002*/ 	.short	(.L_8 - .L_7)
.L_7:
        /*0004*/ 	.word	0x00000082


	//----- nvinfo : EIATTR_KPARAM_INFO
	.align		4
.L_8:
        /*0008*/ 	.byte	0x04, 0x17
        /*000a*/ 	.short	(.L_10 - .L_9)
.L_9:
        /*000c*/ 	.word	0x00000000
        /*0010*/ 	.short	0x0019
        /*0012*/ 	.short	0x0080
        /*0014*/ 	.byte	0x00, 0xf4, 0x21, 0x00


	//----- nvinfo : EIATTR_KPARAM_INFO
	.align		4
.L_10:
        /*0018*/ 	.byte	0x04, 0x17
        /*001a*/ 	.short	(.L_12 - .L_11)
.L_11:
        /*001c*/ 	.word	0x00000000
        /*0020*/ 	.short	0x0018
        /*0022*/ 	.short	0x0078
        /*0024*/ 	.byte	0x00, 0xf4, 0x21, 0x00


	//----- nvinfo : EIATTR_KPARAM_INFO
	.align		4
.L_12:
        /*0028*/ 	.byte	0x04, 0x17
        /*002a*/ 	.short	(.L_14 - .L_13)
.L_13:
        /*002c*/ 	.word	0x00000000
        /*0030*/ 	.short	0x0017
        /*0032*/ 	.short	0x0070
        /*0034*/ 	.byte	0x00, 0xf0, 0x11, 0x00


	//----- nvinfo : EIATTR_KPARAM_INFO
	.align		4
.L_14:
        /*0038*/ 	.byte	0x04, 0x17
        /*003a*/ 	.short	(.L_16 - .L_15)
.L_15:
        /*003c*/ 	.word	0x00000000
        /*0040*/ 	.short	0x0016
        /*0042*/ 	.short	0x006c
        /*0044*/ 	.byte	0x00, 0xf0, 0x11, 0x00


	//----- nvinfo : EIATTR_KPARAM_INFO
	.align		4
.L_16:
        /*0048*/ 	.byte	0x04, 0x17
        /*004a*/ 	.short	(.L_18 - .L_17)
.L_17:
        /*004c*/ 	.word	0x00000000
        /*0050*/ 	.short	0x0015
        /*0052*/ 	.short	0x0068
        /*0054*/ 	.byte	0x00, 0xf0, 0x11, 0x00


	//----- nvinfo : EIATTR_KPARAM_INFO
	.align		4
.L_18:
        /*0058*/ 	.byte	0x04, 0x17
        /*005a*/ 	.short	(.L_20 - .L_19)
.L_19:
        /*005c*/ 	.word	0x00000000
        /*0060*/ 	.short	0x0014
        /*0062*/ 	.short	0x0064
        /*0064*/ 	.byte	0x00, 0xf0, 0x11, 0x00


	//----- nvinfo : EIATTR_KPARAM_INFO
	.align		4
.L_20:
        /*0068*/ 	.byte	0x04, 0x17
        /*006a*/ 	.short	(.L_22 - .L_21)
.L_21:
        /*006c*/ 	.word	0x00000000
        /*0070*/ 	.short	0x0013
        /*0072*/ 	.short	0x0060
        /*0074*/ 	.byte	0x00, 0xf0, 0x11, 0x00


	//----- nvinfo : EIATTR_KPARAM_INFO
	.align		4
.L_22:
        /*0078*/ 	.byte	0x04, 0x17
        /*007a*/ 	.short	(.L_24 - .L_23)
.L_23:
        /*007c*/ 	.word	0x00000000
        /*0080*/ 	.short	0x0012
        /*0082*/ 	.short	0x005c
        /*0084*/ 	.byte	0x00, 0xf0, 0x11, 0x00


	//----- nvinfo : EIATTR_KPARAM_INFO
	.align		4
.L_24:
        /*0088*/ 	.byte	0x04, 0x17
        /*008a*/ 	.short	(.L_26 - .L_25)
.L_25:
        /*008c*/ 	.word	0x00000000
        /*0090*/ 	.short	0x0011
        /*0092*/ 	.short	0x0058
        /*0094*/ 	.byte	0x00, 0xf0, 0x11, 0x00


	//----- nvinfo : EIATTR_KPARAM_INFO
	.align		4
.L_26:
        /*0098*/ 	.byte	0x04, 0x17
        /*009a*/ 	.short	(.L_28 - .L_27)
.L_27:
        /*009c*/ 	.word	0x00000000
        /*00a0*/ 	.short	0x0010
        /*00a2*/ 	.short	0x0054
        /*00a4*/ 	.byte	0x00, 0xf0, 0x11, 0x00


	//----- nvinfo : EIATTR_KPARAM_INFO
	.align		4
.L_28:
        /*00a8*/ 	.byte	0x04, 0x17
        /*00aa*/ 	.short	(.L_30 - .L_29)
.L_29:
        /*00ac*/ 	.word	0x00000000
        /*00b0*/ 	.short	0x000f
        /*00b2*/ 	.short	0x0050
        /*00b4*/ 	.byte	0x00, 0xf0, 0x11, 0x00


	//----- nvinfo : EIATTR_KPARAM_INFO
	.align		4
.L_30:
        /*00b8*/ 	.byte	0x04, 0x17
        /*00ba*/ 	.short	(.L_32 - .L_31)
.L_31:
        /*00bc*/ 	.word	0x00000000
        /*00c0*/ 	.short	0x000e
        /*00c2*/ 	.short	0x004c
        /*00c4*/ 	.byte	0x00, 0xf0, 0x11, 0x00


	//----- nvinfo : EIATTR_KPARAM_INFO
	.align		4
.L_32:
        /*00c8*/ 	.byte	0x04, 0x17
        /*00ca*/ 	.short	(.L_34 - .L_33)
.L_33:
        /*00cc*/ 	.word	0x00000000
        /*00d0*/ 	.short	0x000d
        /*00d2*/ 	.short	0x0048
        /*00d4*/ 	.byte	0x00, 0xf0, 0x11, 0x00


	//----- nvinfo : EIATTR_KPARAM_INFO
	.align		4
.L_34:
        /*00d8*/ 	.byte	0x04, 0x17
        /*00da*/ 	.short	(.L_36 - .L_35)
.L_35:
        /*00dc*/ 	.word	0x00000000
        /*00e0*/ 	.short	0x000c
        /*00e2*/ 	.short	0x0044
        /*00e4*/ 	.byte	0x00, 0xf0, 0x11, 0x00


	//----- nvinfo : EIATTR_KPARAM_INFO
	.align		4
.L_36:
        /*00e8*/ 	.byte	0x04, 0x17
        /*00ea*/ 	.short	(.L_38 - .L_37)
.L_37:
        /*00ec*/ 	.word	0x00000000
        /*00f0*/ 	.short	0x000b
        /*00f2*/ 	.short	0x0040
        /*00f4*/ 	.byte	0x00, 0xf0, 0x11, 0x00


	//----- nvinfo : EIATTR_KPARAM_INFO
	.align		4
.L_38:
        /*00f8*/ 	.byte	0x04, 0x17
        /*00fa*/ 	.short	(.L_40 - .L_39)
.L_39:
        /*00fc*/ 	.word	0x00000000
        /*0100*/ 	.short	0x000a
        /*0102*/ 	.short	0x003c
        /*0104*/ 	.byte	0x00, 0xf0, 0x11, 0x00


	//----- nvinfo : EIATTR_KPARAM_INFO
	.align		4
.L_40:
        /*0108*/ 	.byte	0x04, 0x17
        /*010a*/ 	.short	(.L_42 - .L_41)
.L_41:
        /*010c*/ 	.word	0x00000000
        /*0110*/ 	.short	0x0009
        /*0112*/ 	.short	0x0038
        /*0114*/ 	.byte	0x00, 0xf0, 0x11, 0x00


	//----- nvinfo : EIATTR_KPARAM_INFO
	.align		4
.L_42:
        /*0118*/ 	.byte	0x04, 0x17
        /*011a*/ 	.short	(.L_44 - .L_43)
.L_43:
        /*011c*/ 	.word	0x00000000
        /*0120*/ 	.short	0x0008
        /*0122*/ 	.short	0x0034
        /*0124*/ 	.byte	0x00, 0xf0, 0x11, 0x00


	//----- nvinfo : EIATTR_KPARAM_INFO
	.align		4
.L_44:
        /*0128*/ 	.byte	0x04, 0x17
        /*012a*/ 	.short	(.L_46 - .L_45)
.L_45:
        /*012c*/ 	.word	0x00000000
        /*0130*/ 	.short	0x0007
        /*0132*/ 	.short	0x0030
        /*0134*/ 	.byte	0x00, 0xf0, 0x11, 0x00


	//----- nvinfo : EIATTR_KPARAM_INFO
	.align		4
.L_46:
        /*0138*/ 	.byte	0x04, 0x17
        /*013a*/ 	.short	(.L_48 - .L_47)
.L_47:
        /*013c*/ 	.word	0x00000000
        /*0140*/ 	.short	0x0006
        /*0142*/ 	.short	0x002c
        /*0144*/ 	.byte	0x00, 0xf0, 0x11, 0x00


	//----- nvinfo : EIATTR_KPARAM_INFO
	.align		4
.L_48:
        /*0148*/ 	.byte	0x04, 0x17
        /*014a*/ 	.short	(.L_50 - .L_49)
.L_49:
        /*014c*/ 	.word	0x00000000
        /*0150*/ 	.short	0x0005
        /*0152*/ 	.short	0x0028
        /*0154*/ 	.byte	0x00, 0xf0, 0x11, 0x00


	//----- nvinfo : EIATTR_KPARAM_INFO
	.align		4
.L_50:
        /*0158*/ 	.byte	0x04, 0x17
        /*015a*/ 	.short	(.L_52 - .L_51)
.L_51:
        /*015c*/ 	.word	0x00000000
        /*0160*/ 	.short	0x0004
        /*0162*/ 	.short	0x0020
        /*0164*/ 	.byte	0x00, 0xf4, 0x21, 0x00


	//----- nvinfo : EIATTR_KPARAM_INFO
	.align		4
.L_52:
        /*0168*/ 	.byte	0x04, 0x17
        /*016a*/ 	.short	(.L_54 - .L_53)
.L_53:
        /*016c*/ 	.word	0x00000000
        /*0170*/ 	.short	0x0003
        /*0172*/ 	.short	0x0018
        /*0174*/ 	.byte	0x00, 0xf4, 0x21, 0x00


	//----- nvinfo : EIATTR_KPARAM_INFO
	.align		4
.L_54:
        /*0178*/ 	.byte	0x04, 0x17
        /*017a*/ 	.short	(.L_56 - .L_55)
.L_55:
        /*017c*/ 	.word	0x00000000
        /*0180*/ 	.short	0x0002
        /*0182*/ 	.short	0x0010
        /*0184*/ 	.byte	0x00, 0xf4, 0x21, 0x00


	//----- nvinfo : EIATTR_KPARAM_INFO
	.align		4
.L_56:
        /*0188*/ 	.byte	0x04, 0x17
        /*018a*/ 	.short	(.L_58 - .L_57)
.L_57:
        /*018c*/ 	.word	0x00000000
        /*0190*/ 	.short	0x0001
        /*0192*/ 	.short	0x0008
        /*0194*/ 	.byte	0x00, 0xf4, 0x21, 0x00


	//----- nvinfo : EIATTR_KPARAM_INFO
	.align		4
.L_58:
        /*0198*/ 	.byte	0x04, 0x17
        /*019a*/ 	.short	(.L_60 - .L_59)
.L_59:
        /*019c*/ 	.word	0x00000000
        /*01a0*/ 	.short	0x0000
        /*01a2*/ 	.short	0x0000
        /*01a4*/ 	.byte	0x00, 0xf4, 0x21, 0x00


	//----- nvinfo : EIATTR_SPARSE_MMA_MASK
	.align		4
.L_60:
        /*01a8*/ 	.byte	0x03, 0x50
        /*01aa*/ 	.short	0x0000


	//----- nvinfo : EIATTR_MAXREG_COUNT
	.align		4
        /*01ac*/ 	.byte	0x03, 0x1b
        /*01ae*/ 	.short	0x00ff


	//----- nvinfo : EIATTR_NUM_BARRIERS
	.align		4
        /*01b0*/ 	.byte	0x02, 0x4c
        /*01b2*/ 	.byte	0x01
	.zero		1


	//----- nvinfo : EIATTR_MERCURY_ISA_VERSION
	.align		4
        /*01b4*/ 	.byte	0x03, 0x5f
        /*01b6*/ 	.short	0x0101


	//----- nvinfo : EIATTR_COOP_GROUP_MASK_REGIDS
	.align		4
        /*01b8*/ 	.byte	0x04, 0x29
        /*01ba*/ 	.short	(.L_62 - .L_61)


	//   ....[0]....
.L_61:
        /*01bc*/ 	.word	0xffffffff


	//   ....[1]....
        /*01c0*/ 	.word	0xffffffff


	//   ....[2]....
        /*01c4*/ 	.word	0xffffffff


	//   ....[3]....
        /*01c8*/ 	.word	0xffffffff


	//   ....[4]....
        /*01cc*/ 	.word	0xffffffff


	//   ....[5]....
        /*01d0*/ 	.word	0xffffffff


	//   ....[6]....
        /*01d4*/ 	.word	0xffffffff


	//   ....[7]....
        /*01d8*/ 	.word	0xffffffff


	//----- nvinfo : EIATTR_COOP_GROUP_INSTR_OFFSETS
	.align		4
.L_62:
        /*01dc*/ 	.byte	0x04, 0x28
        /*01de*/ 	.short	(.L_64 - .L_63)


	//   ....[0]....
.L_63:
        /*01e0*/ 	.word	0x00001380


	//   ....[1]....
        /*01e4*/ 	.word	0x00001490


	//   ....[2]....
        /*01e8*/ 	.word	0x00001810


	//   ....[3]....
        /*01ec*/ 	.word	0x00001830


	//   ....[4]....
        /*01f0*/ 	.word	0x00002260


	//   ....[5]....
        /*01f4*/ 	.word	0x00002270


	//   ....[6]....
        /*01f8*/ 	.word	0x00002300


	//   ....[7]....
        /*01fc*/ 	.word	0x00002310


	//----- nvinfo : EIATTR_EXIT_INSTR_OFFSETS
	.align		4
.L_64:
        /*0200*/ 	.byte	0x04, 0x1c
        /*0202*/ 	.short	(.L_66 - .L_65)


	//   ....[0]....
.L_65:
        /*0204*/ 	.word	0x00002f90


	//   ....[1]....
        /*0208*/ 	.word	0x00002fc0


	//----- nvinfo : EIATTR_REQNTID
	.align		4
.L_66:
        /*020c*/ 	.byte	0x04, 0x10
        /*020e*/ 	.short	(.L_68 - .L_67)
.L_67:
        /*0210*/ 	.word	0x00000080
        /*0214*/ 	.word	0x00000001
        /*0218*/ 	.word	0x00000001


	//----- nvinfo : EIATTR_CBANK_PARAM_SIZE
	.align		4
.L_68:
        /*021c*/ 	.byte	0x03, 0x19
        /*021e*/ 	.short	0x0088


	//----- nvinfo : EIATTR_PARAM_CBANK
	.align		4
        /*0220*/ 	.byte	0x04, 0x0a
        /*0222*/ 	.short	(.L_70 - .L_69)
	.align		4
.L_69:
        /*0224*/ 	.word	index@(.nv.constant0.attn_fwd)
        /*0228*/ 	.short	0x0210
        /*022a*/ 	.short	0x0088


	//----- nvinfo : EIATTR_SW_WAR
	.align		4
.L_70:
        /*022c*/ 	.byte	0x04, 0x36
        /*022e*/ 	.short	(.L_72 - .L_71)
.L_71:
        /*0230*/ 	.word	0x00000008
.L_72:


//--------------------- .nv.callgraph             --------------------------
	.section	.nv.callgraph,"",@"SHT_CUDA_CALLGRAPH"
	.align	4
	.sectionentsize	8
	.align		4
        /*0000*/ 	.word	0x00000000
	.align		4
        /*0004*/ 	.word	0xffffffff
	.align		4
        /*0008*/ 	.word	0x00000000
	.align		4
        /*000c*/ 	.word	0xfffffffe
	.align		4
        /*0010*/ 	.word	0x00000000
	.align		4
        /*0014*/ 	.word	0xfffffffd
	.align		4
        /*0018*/ 	.word	0x00000000
	.align		4
        /*001c*/ 	.word	0xfffffffc


//--------------------- .nv.constant4             --------------------------
	.section	.nv.constant4,"a",@progbits
	.align	8
	.align		8
.nv.constant4:
        /*0000*/ 	.dword	_$_str


//--------------------- .text.attn_fwd            --------------------------
	.section	.text.attn_fwd,"ax",@progbits
	.align	128
        .global         attn_fwd
        .type           attn_fwd,@function
        .size           attn_fwd,(.L_x_3 - attn_fwd)
        .other          attn_fwd,@"STO_CUDA_ENTRY STV_DEFAULT"
attn_fwd:
.text.attn_fwd:
[----:B------:R-:W-:Y:S01]  /*0000*/  LDC R1, c[0x0][0x28] ;  /* 0x00000a00ff017b82 */ /* 0x000fe20000000800 */
[----:B------:R-:W0:Y:S07]  /*0010*/  S2R R12, SR_CTAID.X ;  /* 0x00000000000c7919 */ /* 0x000e2e0000002500 */
[----:B------:R-:W1:Y:S01]  /*0020*/  S2UR UR6, SR_CTAID.Y ;  /* 0x00000000000679c3 */ /* 0x000e620000002600 */
[----:B------:R-:W-:Y:S01]  /*0030*/  ULDC.64 UR4, c[0x0][0x240] ;  /* 0x0000900000047ab9 */ /* 0x000fe20000000a00 */
[----:B------:R-:W-:Y:S01]  /*0040*/  ULDC.64 UR10, c[0x0][0x208] ;  /* 0x00008200000a7ab9 */ /* 0x000fe20000000a00 */
[----:B------:R-:W2:Y:S05]  /*0050*/  S2R R22, SR_TID.X ;  /* 0x0000000000167919 */ /* 0x000eaa0000002100 */
[----:B------:R-:W3:Y:S08]  /*0060*/  LDC R4, c[0x0][0x248] ;  /* 0x00009200ff047b82 */ /* 0x000ef00000000800 */
[----:B------:R-:W4:Y:S01]  /*0070*/  LDC.64 R10, c[0x0][0x210] ;  /* 0x00008400ff0a7b82 */ /* 0x000f220000000a00 */
[----:B-1----:R-:W-:-:S04]  /*0080*/  UIMAD UR4, UR6, UR4, URZ ;  /* 0x00000004060472a4 */ /* 0x002fc8000f8e023f */
[----:B------:R-:W-:Y:S01]  /*0090*/  USHF.L.U32 UR7, UR4, 0x1, URZ ;  /* 0x0000000104077899 */ /* 0x000fe2000800063f */
[----:B0-----:R-:W-:Y:S01]  /*00a0*/  IMAD.SHL.U32 R12, R12, 0x20, RZ ;  /* 0x000000200c0c7824 */ /* 0x001fe200078e00ff */
[----:B--2---:R-:W-:-:S04]  /*00b0*/  SHF.R.U32.HI R3, RZ, 0x5, R22 ;  /* 0x00000005ff037819 */ /* 0x004fc80000011616 */
[----:B------:R-:W-:Y:S02]  /*00c0*/  LOP3.LUT R0, R12, 0x1f, R22, 0xf8, !PT ;  /* 0x0000001f0c007812 */ /* 0x000fe400078ef816 */
[----:B------:R-:W-:-:S03]  /*00d0*/  SGXT.U32 R3, R3, 0x2 ;  /* 0x000000020303781a */ /* 0x000fc60000000000 */
[----:B------:R-:W-:Y:S01]  /*00e0*/  IMAD R2, R0, UR5, RZ ;  /* 0x0000000500027c24 */ /* 0x000fe2000f8e02ff */
[----:B------:R-:W-:Y:S01]  /*00f0*/  UIMAD.WIDE UR4, UR4, 0x2, URZ ;  /* 0x00000002040478a5 */ /* 0x000fe2000f8e023f */
[----:B---3--:R-:W-:Y:S02]  /*0100*/  IMAD R5, R3, R4, RZ ;  /* 0x0000000403057224 */ /* 0x008fe400078e02ff */
[----:B------:R-:W-:Y:S02]  /*0110*/  IMAD.SHL.U32 R3, R2, 0x2, RZ ;  /* 0x0000000202037824 */ /* 0x000fe400078e00ff */
[----:B------:R-:W-:Y:S02]  /*0120*/  IMAD R7, R4, 0x4, R5 ;  /* 0x0000000404077824 */ /* 0x000fe400078e0205 */
[----:B------:R-:W-:Y:S01]  /*0130*/  IMAD.HI R2, R2, 0x2, RZ ;  /* 0x0000000202027827 */ /* 0x000fe200078e02ff */
[----:B----4-:R-:W-:Y:S02]  /*0140*/  IADD3 R8, P0, P1, R3, UR7, R10 ;  /* 0x0000000703087c10 */ /* 0x010fe4000f91e00a */
[----:B------:R-:W-:-:S02]  /*0150*/  LEA R9, R4, R7, 0x2 ;  /* 0x0000000704097211 */ /* 0x000fc400078e10ff */
[----:B------:R-:W-:Y:S02]  /*0160*/  IADD3.X R14, R2, UR5, R11, P0, P1 ;  /* 0x00000005020e7c10 */ /* 0x000fe400087e240b */
[-C--:B------:R-:W-:Y:S01]  /*0170*/  LEA R2, P0, R5, R8.reuse, 0x1 ;  /* 0x0000000805027211 */ /* 0x080fe200078008ff */
[----:B------:R-:W-:Y:S01]  /*0180*/  IMAD R10, R4, 0x4, R9 ;  /* 0x00000004040a7824 */ /* 0x000fe200078e0209 */
[-C--:B------:R-:W-:Y:S02]  /*0190*/  LEA R4, P1, R7, R8.reuse, 0x1 ;  /* 0x0000000807047211 */ /* 0x080fe400078208ff */
[-C--:B------:R-:W-:Y:S02]  /*01a0*/  LEA R6, P2, R9, R8.reuse, 0x1 ;  /* 0x0000000809067211 */ /* 0x080fe400078408ff */
[----:B------:R-:W-:Y:S02]  /*01b0*/  LEA R8, P3, R10, R8, 0x1 ;  /* 0x000000080a087211 */ /* 0x000fe400078608ff */
[----:B------:R-:W-:-:S02]  /*01c0*/  LEA.HI.X.SX32 R3, R5, R14, 0x1, P0 ;  /* 0x0000000e05037211 */ /* 0x000fc400000f0eff */
[-C--:B------:R-:W-:Y:S02]  /*01d0*/  LEA.HI.X.SX32 R5, R7, R14.reuse, 0x1, P1 ;  /* 0x0000000e07057211 */ /* 0x080fe400008f0eff */
[-C--:B------:R-:W-:Y:S01]  /*01e0*/  LEA.HI.X.SX32 R7, R9, R14.reuse, 0x1, P2 ;  /* 0x0000000e09077211 */ /* 0x080fe200010f0eff */
[----:B------:R-:W2:Y:S01]  /*01f0*/  LDG.E.U16 R11, desc[UR10][R2.64] ;  /* 0x0000000a020b7981 */ /* 0x000ea2000c1e1500 */
[----:B------:R-:W-:-:S03]  /*0200*/  LEA.HI.X.SX32 R9, R10, R14, 0x1, P3 ;  /* 0x0000000e0a097211 */ /* 0x000fc600018f0eff */
[----:B------:R0:W3:Y:S04]  /*0210*/  LDG.E.U16 R16, desc[UR10][R4.64] ;  /* 0x0000000a04107981 */ /* 0x0000e8000c1e1500 */
[----:B------:R1:W4:Y:S04]  /*0220*/  LDG.E.U16 R7, desc[UR10][R6.64] ;  /* 0x0000000a06077981 */ /* 0x000328000c1e1500 */
[----:B------:R-:W5:Y:S01]  /*0230*/  LDG.E.U16 R8, desc[UR10][R8.64] ;  /* 0x0000000a08087981 */ /* 0x000f62000c1e1500 */
[----:B------:R-:W1:Y:S01]  /*0240*/  S2UR UR5, SR_CgaCtaId ;  /* 0x00000000000579c3 */ /* 0x000e620000008800 */
[----:B------:R-:W-:Y:S01]  /*0250*/  LOP3.LUT R14, R22, 0x3f, RZ, 0xc0, !PT ;  /* 0x0000003f160e7812 */ /* 0x000fe200078ec0ff */
[----:B0-----:R-:W-:Y:S01]  /*0260*/  VIADD R4, R12, 0x20 ;  /* 0x000000200c047836 */ /* 0x001fe20000000000 */
[----:B------:R-:W-:Y:S01]  /*0270*/  SHF.R.S32.HI R10, RZ, 0x6, R22 ;  /* 0x00000006ff0a7819 */ /* 0x000fe20000011416 */
[----:B------:R-:W-:-:S02]  /*0280*/  UMOV UR4, 0x400 ;  /* 0x0000040000047882 */ /* 0x000fc40000000000 */
[----:B------:R-:W-:Y:S01]  /*0290*/  IMAD.SHL.U32 R13, R14, 0x2, RZ ;  /* 0x000000020e0d7824 */ /* 0x000fe200078e00ff */
[----:B------:R-:W-:Y:S02]  /*02a0*/  SGXT R10, R10, 0x1 ;  /* 0x000000010a0a781a */ /* 0x000fe40000000200 */
[----:B------:R-:W-:Y:S02]  /*02b0*/  ISETP.GE.AND P0, PT, R4, 0x1, PT ;  /* 0x000000010400780c */ /* 0x000fe40003f06270 */
[----:B------:R-:W-:-:S04]  /*02c0*/  LOP3.LUT R2, R13, 0x90, R10, 0x78, !PT ;  /* 0x000000900d027812 */ /* 0x000fc800078e780a */
[----:B------:R-:W-:Y:S01]  /*02d0*/  LOP3.LUT R3, R2, 0x20, RZ, 0x3c, !PT ;  /* 0x0000002002037812 */ /* 0x000fe200078e3cff */
[----:B-1----:R-:W-:Y:S01]  /*02e0*/  ULEA UR5, UR5, UR4, 0x18 ;  /* 0x0000000405057291 */ /* 0x002fe2000f8ec03f */
[----:B------:R-:W-:Y:S01]  /*02f0*/  IMAD.MOV.U32 R54, RZ, RZ, -0x800000 ;  /* 0xff800000ff367424 */ /* 0x000fe200078e00ff */
[----:B------:R-:W-:Y:S01]  /*0300*/  MOV R17, 0x3f800000 ;  /* 0x3f80000000117802 */ /* 0x000fe20000000f00 */
[----:B------:R-:W-:Y:S01]  /*0310*/  IMAD.MOV.U32 R10, RZ, RZ, 0x3f800000 ;  /* 0x3f800000ff0a7424 */ /* 0x000fe200078e00ff */
[----:B------:R-:W-:Y:S01]  /*0320*/  CS2R R28, SRZ ;  /* 0x00000000001c7805 */ /* 0x000fe2000001ff00 */
[----:B------:R-:W-:Y:S01]  /*0330*/  IMAD.MOV.U32 R53, RZ, RZ, -0x800000 ;  /* 0xff800000ff357424 */ /* 0x000fe200078e00ff */
[----:B------:R-:W-:Y:S02]  /*0340*/  CS2R R30, SRZ ;  /* 0x00000000001e7805 */ /* 0x000fe4000001ff00 */
[----:B------:R-:W-:Y:S02]  /*0350*/  CS2R R24, SRZ ;  /* 0x0000000000187805 */ /* 0x000fe4000001ff00 */
[----:B------:R-:W-:-:S02]  /*0360*/  CS2R R26, SRZ ;  /* 0x00000000001a7805 */ /* 0x000fc4000001ff00 */
[C---:B------:R-:W-:Y:S01]  /*0370*/  LOP3.LUT R5, R22.reuse, 0x20, RZ, 0xc0, !PT ;  /* 0x0000002016057812 */ /* 0x040fe200078ec0ff */
[C---:B------:R-:W-:Y:S01]  /*0380*/  IMAD.SHL.U32 R13, R22.reuse, 0x2, RZ ;  /* 0x00000002160d7824 */ /* 0x040fe200078e00ff */
[C---:B------:R-:W-:Y:S02]  /*0390*/  SHF.L.U32 R6, R22.reuse, 0x3, RZ ;  /* 0x0000000316067819 */ /* 0x040fe400000006ff */
[----:B------:R-:W-:Y:S01]  /*03a0*/  LOP3.LUT R15, R22, 0x10, RZ, 0xc0, !PT ;  /* 0x00000010160f7812 */ /* 0x000fe200078ec0ff */
[----:B--2---:R0:W-:Y:S04]  /*03b0*/  STS.U16 [R2+UR5+0x800], R11 ;  /* 0x0008000b02007988 */ /* 0x0041e80008000405 */
[----:B----4-:R0:W-:Y:S04]  /*03c0*/  STS.U16 [R2+UR5+0xa00], R7 ;  /* 0x000a000702007988 */ /* 0x0101e80008000405 */
[----:B---3--:R0:W-:Y:S04]  /*03d0*/  STS.U16 [R3+UR5+0x900], R16 ;  /* 0x0009001003007988 */ /* 0x0081e80008000405 */
[----:B-----5:R0:W-:Y:S01]  /*03e0*/  STS.U16 [R3+UR5+0xb00], R8 ;  /* 0x000b000803007988 */ /* 0x0201e20008000405 */
[----:B------:R-:W-:Y:S05]  /*03f0*/  @!P0 BRA `(.L_x_0) ;  /* 0x00000020000c8947 */ /* 0x000fea0003800000 */
[----:B0-----:R-:W0:Y:S01]  /*0400*/  LDC.64 R8, c[0x0][0x250] ;  /* 0x00009400ff087b82 */ /* 0x001e220000000a00 */
[----:B------:R-:W-:Y:S01]  /*0410*/  SHF.R.U32.HI R7, RZ, 0x1, R5 ;  /* 0x00000001ff077819 */ /* 0x000fe20000011605 */
[----:B------:R-:W-:Y:S01]  /*0420*/  ULDC UR4, c[0x0][0x258] ;  /* 0x0000960000047ab9 */ /* 0x000fe20000000800 */
[----:B------:R-:W-:Y:S01]  /*0430*/  LOP3.LUT R5, R13, 0x10, RZ, 0xc0, !PT ;  /* 0x000000100d057812 */ /* 0x000fe200078ec0ff */
[----:B------:R-:W-:Y:S01]  /*0440*/  ULDC.64 UR8, c[0x0][0x218] ;  /* 0x0000860000087ab9 */ /* 0x000fe20000000a00 */
[--C-:B------:R-:W-:Y:S01]  /*0450*/  SHF.R.S32.HI R20, RZ, 0x2, R22.reuse ;  /* 0x00000002ff147819 */ /* 0x100fe20000011416 */
[----:B------:R-:W-:Y:S01]  /*0460*/  ULDC.64 UR12, c[0x0][0x220] ;  /* 0x00008800000c7ab9 */ /* 0x000fe20000000a00 */
[----:B------:R-:W-:Y:S01]  /*0470*/  SHF.R.U32.HI R21, RZ, 0x2, R22 ;  /* 0x00000002ff157819 */ /* 0x000fe20000011616 */
[----:B------:R-:W1:Y:S01]  /*0480*/  LDC.64 R10, c[0x0][0x260] ;  /* 0x00009800ff0a7b82 */ /* 0x000e620000000a00 */
[----:B------:R-:W-:Y:S01]  /*0490*/  LOP3.LUT R17, R22, 0x7, RZ, 0xc0, !PT ;  /* 0x0000000716117812 */ /* 0x000fe200078ec0ff */
[----:B------:R-:W-:Y:S01]  /*04a0*/  IMAD.MOV.U32 R94, RZ, RZ, -0x800000 ;  /* 0xff800000ff5e7424 */ /* 0x000fe200078e00ff */
[----:B------:R-:W-:-:S02]  /*04b0*/  SGXT R20, R20, 0x1 ;  /* 0x000000011414781a */ /* 0x000fc40000000200 */
[----:B------:R-:W-:Y:S02]  /*04c0*/  CS2R R30, SRZ ;  /* 0x00000000001e7805 */ /* 0x000fe4000001ff00 */
[----:B------:R-:W-:Y:S01]  /*04d0*/  LOP3.LUT R19, R5, 0x20, R22, 0xf8, !PT ;  /* 0x0000002005137812 */ /* 0x000fe200078ef816 */
[----:B------:R-:W-:Y:S01]  /*04e0*/  ULDC UR7, c[0x0][0x238] ;  /* 0x00008e0000077ab9 */ /* 0x000fe20000000800 */
[----:B------:R-:W-:Y:S01]  /*04f0*/  SGXT.U32 R5, R21, 0x3 ;  /* 0x000000031505781a */ /* 0x000fe20000000000 */
[----:B------:R-:W2:Y:S01]  /*0500*/  LDC R28, c[0x0][0x268] ;  /* 0x00009a00ff1c7b82 */ /* 0x000ea20000000800 */
[----:B------:R-:W-:Y:S02]  /*0510*/  LEA R18, R17, UR5, 0x6 ;  /* 0x0000000511127c11 */ /* 0x000fe4000f8e30ff */
[----:B------:R-:W-:Y:S02]  /*0520*/  LOP3.LUT R16, R22, 0x3, RZ, 0xc0, !PT ;  /* 0x0000000316107812 */ /* 0x000fe400078ec0ff */
[----:B------:R-:W-:-:S02]  /*0530*/  LOP3.LUT R21, R20, 0x90, RZ, 0xc0, !PT ;  /* 0x0000009014157812 */ /* 0x000fc400078ec0ff */
[----:B------:R-:W-:Y:S01]  /*0540*/  LOP3.LUT R5, R12, R7, R5, 0xfe, !PT ;  /* 0x000000070c057212 */ /* 0x000fe200078efe05 */
[----:B0-----:R-:W-:Y:S01]  /*0550*/  IMAD R8, R8, UR6, RZ ;  /* 0x0000000608087c24 */ /* 0x001fe2000f8e02ff */
[----:B------:R-:W-:Y:S01]  /*0560*/  LOP3.LUT R7, R22, 0xf, RZ, 0xc0, !PT ;  /* 0x0000000f16077812 */ /* 0x000fe200078ec0ff */
[----:B------:R-:W-:Y:S01]  /*0570*/  IMAD R12, R16, 0x20, R21 ;  /* 0x00000020100c7824 */ /* 0x000fe200078e0215 */
[----:B------:R-:W-:Y:S01]  /*0580*/  LOP3.LUT R6, R19, 0x30, R6, 0x78, !PT ;  /* 0x0000003013067812 */ /* 0x000fe200078e7806 */
[C---:B------:R-:W-:Y:S01]  /*0590*/  IMAD R19, R15.reuse, 0x20, R18 ;  /* 0x000000200f137824 */ /* 0x040fe200078e0212 */
[----:B------:R-:W-:Y:S01]  /*05a0*/  LEA R15, R15, UR5, 0x4 ;  /* 0x000000050f0f7c11 */ /* 0x000fe2000f8e20ff */
[----:B------:R-:W-:Y:S01]  /*05b0*/  IMAD R18, R17, 0x90, RZ ;  /* 0x0000009011127824 */ /* 0x000fe200078e02ff */
[--C-:B------:R-:W-:Y:S01]  /*05c0*/  LOP3.LUT R12, R12, 0x10, R13.reuse, 0x78, !PT ;  /* 0x000000100c0c7812 */ /* 0x100fe200078e780d */
[----:B------:R-:W-:Y:S01]  /*05d0*/  IMAD R16, R7, UR4, RZ ;  /* 0x0000000407107c24 */ /* 0x000fe2000f8e02ff */
[----:B------:R-:W-:Y:S01]  /*05e0*/  IADD3 R6, R6, R19, RZ ;  /* 0x0000001306067210 */ /* 0x000fe20007ffe0ff */
[----:B-1----:R-:W-:Y:S01]  /*05f0*/  IMAD R10, R10, UR6, RZ ;  /* 0x000000060a0a7c24 */ /* 0x002fe2000f8e02ff */
[----:B------:R-:W-:Y:S01]  /*0600*/  LOP3.LUT R7, R18, 0x30, R13, 0x78, !PT ;  /* 0x0000003012077812 */ /* 0x000fe200078e780d */
[----:B------:R-:W-:Y:S01]  /*0610*/  IMAD.SHL.U32 R18, R16, 0x2, RZ ;  /* 0x0000000210127824 */ /* 0x000fe200078e00ff */
[----:B------:R-:W-:Y:S01]  /*0620*/  MOV R95, 0xff800000 ;  /* 0xff800000005f7802 */ /* 0x000fe20000000f00 */
[----:B------:R-:W-:Y:S01]  /*0630*/  IMAD.SHL.U32 R13, R8, 0x2, RZ ;  /* 0x00000002080d7824 */ /* 0x000fe200078e00ff */
[----:B------:R-:W-:Y:S01]  /*0640*/  UMOV UR4, URZ ;  /* 0x0000003f00047c82 */ /* 0x000fe20008000000 */
[----:B------:R-:W-:Y:S01]  /*0650*/  IMAD R17, R14, R11, RZ ;  /* 0x0000000b0e117224 */ /* 0x000fe200078e02ff */
[--C-:B------:R-:W-:Y:S01]  /*0660*/  SHF.R.U32.HI R14, RZ, 0x4, R22.reuse ;  /* 0x00000004ff0e7819 */ /* 0x100fe20000011616 */
[----:B------:R-:W-:Y:S01]  /*0670*/  IMAD.IADD R12, R12, 0x1, R15 ;  /* 0x000000010c0c7824 */ /* 0x000fe200078e020f */
[----:B------:R-:W-:Y:S01]  /*0680*/  IADD3 R81, P0, P1, R18, UR8, R13 ;  /* 0x0000000812517c10 */ /* 0x000fe2000f91e00d */
[----:B------:R-:W-:Y:S01]  /*0690*/  IMAD.SHL.U32 R18, R17, 0x2, RZ ;  /* 0x0000000211127824 */ /* 0x000fe200078e00ff */
[----:B------:R-:W-:Y:S01]  /*06a0*/  SHF.L.U32 R13, R10, 0x1, RZ ;  /* 0x000000010a0d7819 */ /* 0x000fe200000006ff */
[----:B------:R-:W-:Y:S01]  /*06b0*/  IMAD.HI R8, R8, 0x2, RZ ;  /* 0x0000000208087827 */ /* 0x000fe200078e02ff */
[----:B------:R-:W-:-:S02]  /*06c0*/  SHF.R.U32.HI R15, RZ, 0x6, R22 ;  /* 0x00000006ff0f7819 */ /* 0x000fc40000011616 */
[----:B------:R-:W-:Y:S01]  /*06d0*/  SGXT.U32 R14, R14, 0x3 ;  /* 0x000000030e0e781a */ /* 0x000fe20000000000 */
[----:B------:R-:W-:Y:S01]  /*06e0*/  IMAD.HI R17, R17, 0x2, RZ ;  /* 0x0000000211117827 */ /* 0x000fe200078e02ff */
[----:B------:R-:W-:Y:S02]  /*06f0*/  IADD3 R74, P2, P3, R18, UR12, R13 ;  /* 0x0000000c124a7c10 */ /* 0x000fe4000fb5e00d */
[----:B------:R-:W-:Y:S01]  /*0700*/  SGXT.U32 R13, R15, 0x1 ;  /* 0x000000010f0d781a */ /* 0x000fe20000000000 */
[----:B------:R-:W-:-:S04]  /*0710*/  IMAD.HI R15, R16, 0x2, RZ ;  /* 0x00000002100f7827 */ /* 0x000fc800078e02ff */
[----:B------:R-:W-:Y:S01]  /*0720*/  IMAD R14, R14, R9, RZ ;  /* 0x000000090e0e7224 */ /* 0x000fe200078e02ff */
[----:B------:R-:W-:Y:S01]  /*0730*/  IADD3.X R21, R15, UR9, R8, P0, P1 ;  /* 0x000000090f157c10 */ /* 0x000fe200087e2408 */
[----:B------:R-:W-:Y:S01]  /*0740*/  IMAD.HI R16, R10, 0x2, RZ ;  /* 0x000000020a107827 */ /* 0x000fe200078e02ff */
[----:B------:R-:W-:Y:S02]  /*0750*/  LEA.HI R10, R22, 0x38, RZ, 0x1c ;  /* 0x00000038160a7811 */ /* 0x000fe400078fe0ff */
[C---:B------:R-:W-:Y:S01]  /*0760*/  LEA R92, P1, R14.reuse, R81, 0x1 ;  /* 0x000000510e5c7211 */ /* 0x040fe200078208ff */
[----:B------:R-:W-:Y:S01]  /*0770*/  IMAD R8, R9, 0x8, R14 ;  /* 0x0000000809087824 */ /* 0x000fe200078e020e */
[----:B------:R-:W-:Y:S01]  /*0780*/  IADD3.X R26, R17, UR13, R16, P2, P3 ;  /* 0x0000000d111a7c10 */ /* 0x000fe200097e6410 */
[----:B--2---:R-:W-:Y:S01]  /*0790*/  IMAD R19, R13, R28, RZ ;  /* 0x0000001c0d137224 */ /* 0x004fe200078e02ff */
[----:B------:R-:W-:Y:S01]  /*07a0*/  LEA.HI.X.SX32 R93, R14, R21, 0x1, P1 ;  /* 0x000000150e5d7211 */ /* 0x000fe200008f0eff */
[----:B------:R-:W-:Y:S01]  /*07b0*/  IMAD R13, R10, R9, RZ ;  /* 0x000000090a0d7224 */ /* 0x000fe200078e02ff */
[----:B------:R-:W-:Y:S01]  /*07c0*/  LEA R10, R9, R8, 0x3 ;  /* 0x00000008090a7211 */ /* 0x000fe200078e18ff */
[----:B------:R-:W-:Y:S01]  /*07d0*/  IMAD R15, R28, 0x2, R19 ;  /* 0x000000021c0f7824 */ /* 0x000fe200078e0213 */
[----:B------:R-:W-:-:S02]  /*07e0*/  LEA R90, P2, R8, R81, 0x1 ;  /* 0x00000051085a7211 */ /* 0x000fc400078408ff */
[----:B------:R-:W-:Y:S01]  /*07f0*/  LEA R78, P3, R13, R81, 0x1 ;  /* 0x000000510d4e7211 */ /* 0x000fe200078608ff */
[C---:B------:R-:W-:Y:S01]  /*0800*/  IMAD R16, R9.reuse, 0x8, R10 ;  /* 0x0000000809107824 */ /* 0x040fe200078e020a */
[----:B------:R-:W-:Y:S01]  /*0810*/  LEA.HI.X.SX32 R91, R8, R21, 0x1, P2 ;  /* 0x00000015085b7211 */ /* 0x000fe200010f0eff */
[----:B------:R-:W-:Y:S01]  /*0820*/  IMAD R17, R28, 0x2, R15 ;  /* 0x000000021c117824 */ /* 0x000fe200078e020f */
[----:B------:R-:W-:Y:S01]  /*0830*/  LEA R88, P1, R10, R81, 0x1 ;  /* 0x000000510a587211 */ /* 0x000fe200078208ff */
[----:B------:R-:W-:Y:S01]  /*0840*/  IMAD R14, R9, 0x8, R16 ;  /* 0x00000008090e7824 */ /* 0x000fe200078e0210 */
[-C--:B------:R-:W-:Y:S01]  /*0850*/  LEA.HI.X.SX32 R79, R13, R21.reuse, 0x1, P3 ;  /* 0x000000150d4f7211 */ /* 0x080fe200018f0eff */
[----:B------:R-:W-:Y:S01]  /*0860*/  IMAD R13, R28, 0x2, R17 ;  /* 0x000000021c0d7824 */ /* 0x000fe200078e0211 */
[----:B------:R-:W-:Y:S02]  /*0870*/  LEA.HI.X.SX32 R89, R10, R21, 0x1, P1 ;  /* 0x000000150a597211 */ /* 0x000fe400008f0eff */
[----:B------:R-:W-:Y:S01]  /*0880*/  LEA R8, R9, R14, 0x3 ;  /* 0x0000000e09087211 */ /* 0x000fe200078e18ff */
[----:B------:R-:W-:Y:S01]  /*0890*/  IMAD R24, R28, 0x2, R13 ;  /* 0x000000021c187824 */ /* 0x000fe200078e020d */
[----:B------:R-:W-:-:S02]  /*08a0*/  LEA R84, P2, R14, R81, 0x1 ;  /* 0x000000510e547211 */ /* 0x000fc400078408ff */
[C---:B------:R-:W-:Y:S01]  /*08b0*/  LEA R82, P3, R8.reuse, R81, 0x1 ;  /* 0x0000005108527211 */ /* 0x040fe200078608ff */
[----:B------:R-:W-:Y:S01]  /*08c0*/  IMAD R10, R9, 0x8, R8 ;  /* 0x00000008090a7824 */ /* 0x000fe200078e0208 */
[----:B------:R-:W-:Y:S02]  /*08d0*/  LEA R76, P0, R19, R74, 0x1 ;  /* 0x0000004a134c7211 */ /* 0x000fe400078008ff */
[----:B------:R-:W-:Y:S02]  /*08e0*/  LEA.HI.X.SX32 R83, R8, R21, 0x1, P3 ;  /* 0x0000001508537211 */ /* 0x000fe400018f0eff */
[-C--:B------:R-:W-:Y:S02]  /*08f0*/  LEA R80, P4, R10, R81.reuse, 0x1 ;  /* 0x000000510a507211 */ /* 0x080fe400078808ff */
[----:B------:R-:W-:Y:S02]  /*0900*/  LEA R8, R28, R24, 0x1 ;  /* 0x000000181c087211 */ /* 0x000fe400078e08ff */
[----:B------:R-:W-:-:S02]  /*0910*/  LEA R86, P1, R16, R81, 0x1 ;  /* 0x0000005110567211 */ /* 0x000fc400078208ff */
[-C--:B------:R-:W-:Y:S02]  /*0920*/  LEA.HI.X.SX32 R85, R14, R21.reuse, 0x1, P2 ;  /* 0x000000150e557211 */ /* 0x080fe400010f0eff */
[-C--:B------:R-:W-:Y:S01]  /*0930*/  LEA.HI.X.SX32 R81, R10, R21.reuse, 0x1, P4 ;  /* 0x000000150a517211 */ /* 0x080fe200020f0eff */
[----:B------:R-:W-:Y:S01]  /*0940*/  IMAD R10, R28, 0x2, R8 ;  /* 0x000000021c0a7824 */ /* 0x000fe200078e0208 */
[----:B------:R-:W-:Y:S02]  /*0950*/  LEA R22, P2, R13, R74, 0x1 ;  /* 0x0000004a0d167211 */ /* 0x000fe400078408ff */
[----:B------:R-:W-:Y:S01]  /*0960*/  LEA.HI.X.SX32 R87, R16, R21, 0x1, P1 ;  /* 0x0000001510577211 */ /* 0x000fe200008f0eff */
[----:B------:R-:W-:Y:S01]  /*0970*/  IMAD.MOV.U32 R16, RZ, RZ, RZ ;  /* 0x000000ffff107224 */ /* 0x000fe200078e00ff */
[----:B------:R-:W-:Y:S02]  /*0980*/  LEA.HI.X.SX32 R77, R19, R26, 0x1, P0 ;  /* 0x0000001a134d7211 */ /* 0x000fe400000f0eff */
[----:B------:R-:W-:-:S02]  /*0990*/  LEA R18, P1, R15, R74, 0x1 ;  /* 0x0000004a0f127211 */ /* 0x000fc400078208ff */
[----:B------:R-:W-:Y:S02]  /*09a0*/  LEA R20, P0, R17, R74, 0x1 ;  /* 0x0000004a11147211 */ /* 0x000fe400078008ff */
[-C--:B------:R-:W-:Y:S01]  /*09b0*/  LEA.HI.X.SX32 R23, R13, R26.reuse, 0x1, P2 ;  /* 0x0000001a0d177211 */ /* 0x080fe200010f0eff */
[----:B------:R-:W-:Y:S01]  /*09c0*/  IMAD R13, R28, 0x2, R10 ;  /* 0x000000021c0d7824 */ /* 0x000fe200078e020a */
[-C--:B------:R-:W-:Y:S02]  /*09d0*/  LEA.HI.X.SX32 R19, R15, R26.reuse, 0x1, P1 ;  /* 0x0000001a0f137211 */ /* 0x080fe400008f0eff */
[----:B------:R-:W-:Y:S02]  /*09e0*/  CS2R R28, SRZ ;  /* 0x00000000001c7805 */ /* 0x000fe4000001ff00 */
[----:B------:R-:W-:Y:S01]  /*09f0*/  LEA.HI.X.SX32 R21, R17, R26, 0x1, P0 ;  /* 0x0000001a11157211 */ /* 0x000fe200000f0eff */
[----:B------:R-:W-:Y:S01]  /*0a00*/  IMAD.MOV.U32 R17, RZ, RZ, 0x3f800000 ;  /* 0x3f800000ff117424 */ /* 0x000fe200078e00ff */
[----:B------:R-:W-:-:S02]  /*0a10*/  LEA R68, P0, R24, R74, 0x1 ;  /* 0x0000004a18447211 */ /* 0x000fc400078008ff */
[-C--:B------:R-:W-:Y:S02]  /*0a20*/  LEA R70, P1, R8, R74.reuse, 0x1 ;  /* 0x0000004a08467211 */ /* 0x080fe400078208ff */
[-C--:B------:R-:W-:Y:S02]  /*0a30*/  LEA R72, P2, R10, R74.reuse, 0x1 ;  /* 0x0000004a0a487211 */ /* 0x080fe400078408ff */
[----:B------:R-:W-:Y:S02]  /*0a40*/  LEA R74, P3, R13, R74, 0x1 ;  /* 0x0000004a0d4a7211 */ /* 0x000fe400078608ff */
[-C--:B------:R-:W-:Y:S02]  /*0a50*/  LEA.HI.X.SX32 R69, R24, R26.reuse, 0x1, P0 ;  /* 0x0000001a18457211 */ /* 0x080fe400000f0eff */
[----:B------:R-:W-:Y:S02]  /*0a60*/  CS2R R24, SRZ ;  /* 0x0000000000187805 */ /* 0x000fe4000001ff00 */
[-C--:B------:R-:W-:Y:S01]  /*0a70*/  LEA.HI.X.SX32 R71, R8, R26.reuse, 0x1, P1 ;  /* 0x0000001a08477211 */ /* 0x080fe200008f0eff */
[----:B------:R-:W-:Y:S01]  /*0a80*/  IMAD.MOV.U32 R8, RZ, RZ, RZ ;  /* 0x000000ffff087224 */ /* 0x000fe200078e00ff */
[----:B------:R-:W-:-:S02]  /*0a90*/  LEA.HI.X.SX32 R73, R10, R26, 0x1, P2 ;  /* 0x0000001a0a497211 */ /* 0x000fc400010f0eff */
[----:B------:R-:W-:Y:S02]  /*0aa0*/  LEA.HI.X.SX32 R75, R13, R26, 0x1, P3 ;  /* 0x0000001a0d4b7211 */ /* 0x000fe400018f0eff */
[----:B------:R-:W-:Y:S02]  /*0ab0*/  CS2R R26, SRZ ;  /* 0x00000000001a7805 */ /* 0x000fe4000001ff00 */
[C---:B------:R-:W-:Y:S02]  /*0ac0*/  LOP3.LUT R13, R2.reuse, 0x40, RZ, 0x3c, !PT ;  /* 0x00000040020d7812 */ /* 0x040fe400078e3cff */
[----:B------:R-:W-:Y:S02]  /*0ad0*/  LOP3.LUT R14, R2, 0x60, RZ, 0x3c, !PT ;  /* 0x00000060020e7812 */ /* 0x000fe400078e3cff */
[----:B------:R-:W-:Y:S02]  /*0ae0*/  MOV R10, 0x3f800000 ;  /* 0x3f800000000a7802 */ /* 0x000fe40000000f00 */
[----:B------:R-:W-:-:S07]  /*0af0*/  LOP3.LUT R15, R7, 0x40, RZ, 0x3c, !PT ;  /* 0x00000040070f7812 */ /* 0x000fce00078e3cff */
.L_x_1:
[----:B------:R-:W-:-:S04]  /*0b00*/  IMAD.WIDE R36, R16, 0x2, R88 ;  /* 0x0000000210247825 */ /* 0x000fc800078e0258 */
[C---:B------:R-:W-:Y:S02]  /*0b10*/  IMAD.WIDE R32, R16.reuse, 0x2, R92 ;  /* 0x0000000210207825 */ /* 0x040fe400078e025c */
[----:B------:R-:W2:Y:S02]  /*0b20*/  LDG.E.U16 R37, desc[UR10][R36.64] ;  /* 0x0000000a24257981 */ /* 0x000ea4000c1e1500 */
[C---:B------:R-:W-:Y:S02]  /*0b30*/  IMAD.WIDE R34, R16.reuse, 0x2, R90 ;  /* 0x0000000210227825 */ /* 0x040fe400078e025a */
[----:B------:R-:W3:Y:S02]  /*0b40*/  LDG.E.U16 R49, desc[UR10][R32.64] ;  /* 0x0000000a20317981 */ /* 0x000ee4000c1e1500 */
[C---:B------:R-:W-:Y:S02]  /*0b50*/  IMAD.WIDE R38, R16.reuse, 0x2, R86 ;  /* 0x0000000210267825 */ /* 0x040fe400078e0256 */
[----:B------:R-:W4:Y:S02]  /*0b60*/  LDG.E.U16 R51, desc[UR10][R34.64] ;  /* 0x0000000a22337981 */ /* 0x000f24000c1e1500 */
[----:B------:R-:W-:-:S02]  /*0b70*/  IMAD.WIDE R40, R16, 0x2, R84 ;  /* 0x0000000210287825 */ /* 0x000fc400078e0254 */
[----:B------:R-:W5:Y:S02]  /*0b80*/  LDG.E.U16 R57, desc[UR10][R38.64] ;  /* 0x0000000a26397981 */ /* 0x000f64000c1e1500 */
[C---:B------:R-:W-:Y:S02]  /*0b90*/  IMAD.WIDE R42, R16.reuse, 0x2, R82 ;  /* 0x00000002102a7825 */ /* 0x040fe400078e0252 */
[----:B------:R-:W5:Y:S02]  /*0ba0*/  LDG.E.U16 R59, desc[UR10][R40.64] ;  /* 0x0000000a283b7981 */ /* 0x000f64000c1e1500 */
[C---:B------:R-:W-:Y:S02]  /*0bb0*/  IMAD.WIDE R44, R16.reuse, 0x2, R80 ;  /* 0x00000002102c7825 */ /* 0x040fe400078e0250 */
[----:B------:R-:W5:Y:S02]  /*0bc0*/  LDG.E.U16 R65, desc[UR10][R42.64] ;  /* 0x0000000a2a417981 */ /* 0x000f64000c1e1500 */
[----:B------:R-:W-:-:S02]  /*0bd0*/  IMAD.WIDE R46, R16, 0x2, R78 ;  /* 0x00000002102e7825 */ /* 0x000fc400078e024e */
[----:B------:R-:W5:Y:S04]  /*0be0*/  LDG.E.U16 R67, desc[UR10][R44.64] ;  /* 0x0000000a2c437981 */ /* 0x000f68000c1e1500 */
[----:B------:R-:W5:Y:S01]  /*0bf0*/  LDG.E.U16 R97, desc[UR10][R46.64] ;  /* 0x0000000a2e617981 */ /* 0x000f62000c1e1500 */
[----:B------:R-:W-:Y:S06]  /*0c00*/  BAR.SYNC.DEFER_BLOCKING 0x0 ;  /* 0x0000000000007b1d */ /* 0x000fec0000010000 */
[----:B------:R-:W0:Y:S01]  /*0c10*/  S2R R66, SR_TID.X ;  /* 0x0000000000427919 */ /* 0x000e220000002100 */
[----:B------:R-:W-:-:S04]  /*0c20*/  IMAD.WIDE R108, R8, 0x2, R68 ;  /* 0x00000002086c7825 */ /* 0x000fc800078e0244 */
[----:B------:R-:W-:-:S04]  /*0c30*/  IMAD.WIDE R112, R8, 0x2, R18 ;  /* 0x0000000208707825 */ /* 0x000fc800078e0212 */
[----:B------:R-:W-:-:S04]  /*0c40*/  IMAD.WIDE R98, R8, 0x2, R72 ;  /* 0x0000000208627825 */ /* 0x000fc800078e0248 */
[----:B------:R-:W-:-:S04]  /*0c50*/  IMAD.WIDE R114, R8, 0x2, R20 ;  /* 0x0000000208727825 */ /* 0x000fc800078e0214 */
[----:B------:R-:W-:-:S04]  /*0c60*/  IMAD.WIDE R100, R8, 0x2, R74 ;  /* 0x0000000208647825 */ /* 0x000fc800078e024a */
[----:B------:R-:W-:Y:S01]  /*0c70*/  IMAD.WIDE R110, R8, 0x2, R22 ;  /* 0x00000002086e7825 */ /* 0x000fe200078e0216 */
[----:B0-----:R-:W-:-:S04]  /*0c80*/  LOP3.LUT R106, R66, 0x3, RZ, 0xc0, !PT ;  /* 0x00000003426a7812 */ /* 0x001fc800078ec0ff */
[----:B------:R-:W-:-:S04]  /*0c90*/  LEA R106, R106, UR4, 0x1 ;  /* 0x000000046a6a7c11 */ /* 0x000fc8000f8e08ff */
[----:B------:R-:W-:Y:S01]  /*0ca0*/  ISETP.GE.AND P0, PT, R5, R106, PT ;  /* 0x0000006a0500720c */ /* 0x000fe20003f06270 */
[C---:B------:R-:W-:Y:S02]  /*0cb0*/  VIADD R120, R106.reuse, 0x9 ;  /* 0x000000096a787836 */ /* 0x040fe40000000000 */
[C---:B------:R-:W-:Y:S02]  /*0cc0*/  VIADD R116, R106.reuse, 0x11 ;  /* 0x000000116a747836 */ /* 0x040fe40000000000 */
[C---:B------:R-:W-:Y:S01]  /*0cd0*/  VIADD R122, R106.reuse, 0x18 ;  /* 0x000000186a7a7836 */ /* 0x040fe20000000000 */
[----:B------:R-:W-:Y:S01]  /*0ce0*/  IADD3 R118, R106, 0x19, RZ ;  /* 0x000000196a767810 */ /* 0x000fe20007ffe0ff */
[----:B--2---:R-:W-:Y:S04]  /*0cf0*/  STS.U16 [R2+UR5+0x200], R37 ;  /* 0x0002002502007988 */ /* 0x004fe80008000405 */
[----:B---3--:R-:W-:Y:S04]  /*0d00*/  STS.U16 [R2+UR5], R49 ;  /* 0x0000003102007988 */ /* 0x008fe80008000405 */
[----:B----4-:R-:W-:Y:S04]  /*0d10*/  STS.U16 [R2+UR5+0x100], R51 ;  /* 0x0001003302007988 */ /* 0x010fe80008000405 */
[----:B-----5:R-:W-:Y:S04]  /*0d20*/  STS.U16 [R2+UR5+0x300], R57 ;  /* 0x0003003902007988 */ /* 0x020fe80008000405 */
[----:B------:R-:W-:Y:S04]  /*0d30*/  STS.U16 [R2+UR5+0x400], R59 ;  /* 0x0004003b02007988 */ /* 0x000fe80008000405 */
[----:B------:R0:W-:Y:S04]  /*0d40*/  STS.U16 [R2+UR5+0x500], R65 ;  /* 0x0005004102007988 */ /* 0x0001e80008000405 */
[----:B------:R-:W-:Y:S04]  /*0d50*/  STS.U16 [R2+UR5+0x600], R67 ;  /* 0x0006004302007988 */ /* 0x000fe80008000405 */
[----:B------:R1:W-:Y:S01]  /*0d60*/  STS.U16 [R2+UR5+0x700], R97 ;  /* 0x0007006102007988 */ /* 0x0003e20008000405 */
[----:B------:R-:W-:Y:S06]  /*0d70*/  BAR.SYNC.DEFER_BLOCKING 0x0 ;  /* 0x0000000000007b1d */ /* 0x000fec0000010000 */
[----:B------:R-:W-:Y:S04]  /*0d80*/  LDSM.16.MT88.4 R32, [R6+0x800] ;  /* 0x000800000620783b */ /* 0x000fe80000004200 */
[----:B------:R-:W2:Y:S01]  /*0d90*/  LDSM.16.M88.4 R36, [R12+0x600] ;  /* 0x000600000c24783b */ /* 0x000ea20000000200 */
[----:B0-----:R-:W-:-:S03]  /*0da0*/  IMAD.WIDE R64, R8, 0x2, R76 ;  /* 0x0000000208407825 */ /* 0x001fc600078e024c */
[----:B------:R-:W3:Y:S01]  /*0db0*/  LDG.E.U16 R107, desc[UR10][R108.64] ;  /* 0x0000000a6c6b7981 */ /* 0x000ee2000c1e1500 */
[----:B-1----:R-:W-:-:S03]  /*0dc0*/  IMAD.WIDE R96, R8, 0x2, R70 ;  /* 0x0000000208607825 */ /* 0x002fc600078e0246 */
[----:B------:R2:W4:Y:S04]  /*0dd0*/  LDG.E.U16 R103, desc[UR10][R64.64] ;  /* 0x0000000a40677981 */ /* 0x000528000c1e1500 */
[----:B------:R-:W5:Y:S04]  /*0de0*/  LDG.E.U16 R102, desc[UR10][R112.64] ;  /* 0x0000000a70667981 */ /* 0x000f68000c1e1500 */
[----:B------:R-:W5:Y:S04]  /*0df0*/  LDG.E.U16 R104, desc[UR10][R114.64] ;  /* 0x0000000a72687981 */ /* 0x000f68000c1e1500 */
[----:B------:R-:W5:Y:S04]  /*0e00*/  LDG.E.U16 R98, desc[UR10][R98.64] ;  /* 0x0000000a62627981 */ /* 0x000f68000c1e1500 */
[----:B------:R0:W5:Y:S04]  /*0e10*/  LDG.E.U16 R105, desc[UR10][R110.64] ;  /* 0x0000000a6e697981 */ /* 0x000168000c1e1500 */
[----:B------:R-:W5:Y:S04]  /*0e20*/  LDG.E.U16 R101, desc[UR10][R100.64] ;  /* 0x0000000a64657981 */ /* 0x000f68000c1e1500 */
[----:B------:R-:W1:Y:S04]  /*0e30*/  LDSM.16.M88.4 R52, [R12] ;  /* 0x000000000c34783b */ /* 0x000e680000000200 */
[----:B------:R-:W1:Y:S01]  /*0e40*/  LDSM.16.M88.4 R44, [R12+0x200] ;  /* 0x000200000c2c783b */ /* 0x000e620000000200 */
[----:B--2---:R-:W-:Y:S03]  /*0e50*/  HMMA.16816.F32.BF16 R64, R32, R36, RZ ;  /* 0x000000242040723c */ /* 0x004fe600000418ff */
[----:B------:R2:W5:Y:S04]  /*0e60*/  LDG.E.U16 R36, desc[UR10][R96.64] ;  /* 0x0000000a60247981 */ /* 0x000568000c1e1500 */
[----:B------:R-:W2:Y:S01]  /*0e70*/  LDSM.16.M88.4 R60, [R12+0x400] ;  /* 0x000400000c3c783b */ /* 0x000ea20000000200 */
[----:B------:R-:W-:-:S02]  /*0e80*/  LOP3.LUT R37, R5, 0x8, RZ, 0xfc, !PT ;  /* 0x0000000805257812 */ /* 0x000fc400078efcff */
[----:B0-----:R-:W-:Y:S01]  /*0e90*/  LOP3.LUT R110, R106, 0x20, RZ, 0xfc, !PT ;  /* 0x000000206a6e7812 */ /* 0x001fe200078efcff */
[----:B------:R-:W-:Y:S01]  /*0ea0*/  BAR.SYNC.DEFER_BLOCKING 0x0 ;  /* 0x0000000000007b1d */ /* 0x000fe20000010000 */
[C---:B-1----:R-:W-:Y:S06]  /*0eb0*/  HMMA.16816.F32.BF16 R48, R32.reuse, R54, RZ ;  /* 0x000000362030723c */ /* 0x042fec00000418ff */
[C---:B------:R-:W-:Y:S06]  /*0ec0*/  HMMA.16816.F32.BF16 R52, R32.reuse, R52, RZ ;  /* 0x000000342034723c */ /* 0x040fec00000418ff */
[----:B------:R-:W-:Y:S01]  /*0ed0*/  HMMA.16816.F32.BF16 R40, R32, R44, RZ ;  /* 0x0000002c2028723c */ /* 0x000fe200000418ff */
[----:B------:R-:W-:-:S05]  /*0ee0*/  ISETP.GE.AND P3, PT, R37, R106, PT ;  /* 0x0000006a2500720c */ /* 0x000fca0003f66270 */
[----:B------:R-:W-:Y:S01]  /*0ef0*/  HMMA.16816.F32.BF16 R44, R32, R46, RZ ;  /* 0x0000002e202c723c */ /* 0x000fe200000418ff */
[----:B------:R-:W-:-:S05]  /*0f00*/  ISETP.GT.AND P4, PT, R37, R106, PT ;  /* 0x0000006a2500720c */ /* 0x000fca0003f84270 */
[C---:B--2---:R-:W-:Y:S06]  /*0f10*/  HMMA.16816.F32.BF16 R56, R32.reuse, R60, RZ ;  /* 0x0000003c2038723c */ /* 0x044fec00000418ff */
[----:B------:R-:W-:Y:S01]  /*0f20*/  HMMA.16816.F32.BF16 R60, R32, R62, RZ ;  /* 0x0000003e203c723c */ /* 0x000fe200000418ff */
[----:B------:R-:W-:-:S05]  /*0f30*/  FMUL R55, R55, UR7 ;  /* 0x0000000737377c20 */ /* 0x000fca0008400000 */
[----:B------:R-:W-:Y:S01]  /*0f40*/  HMMA.16816.F32.BF16 R32, R32, R38, RZ ;  /* 0x000000262020723c */ /* 0x000fe200000418ff */
[----:B------:R-:W-:-:S06]  /*0f50*/  FMUL R42, R42, UR7 ;  /* 0x000000072a2a7c20 */ /* 0x000fcc0008400000 */
[----:B------:R-:W-:Y:S02]  /*0f60*/  VIADD R38, R106, 0x10 ;  /* 0x000000106a267836 */ /* 0x000fe40000000000 */
[----:B------:R-:W-:Y:S01]  /*0f70*/  FMUL R39, R54, UR7 ;  /* 0x0000000736277c20 */ /* 0x000fe20008400000 */
[----:B------:R-:W-:Y:S01]  /*0f80*/  FMUL R54, R50, UR7 ;  /* 0x0000000732367c20 */ /* 0x000fe20008400000 */
[----:B------:R-:W-:Y:S02]  /*0f90*/  FSEL R50, R55, -INF , P4 ;  /* 0xff80000037327808 */ /* 0x000fe40002000000 */
[----:B------:R-:W-:Y:S02]  /*0fa0*/  ISETP.GE.AND P6, PT, R37, R38, PT ;  /* 0x000000262500720c */ /* 0x000fe40003fc6270 */
[----:B------:R-:W-:Y:S01]  /*0fb0*/  FSEL R39, R39, -INF , P3 ;  /* 0xff80000027277808 */ /* 0x000fe20001800000 */
[----:B------:R-:W-:Y:S01]  /*0fc0*/  FMUL R51, R51, UR7 ;  /* 0x0000000733337c20 */ /* 0x000fe20008400000 */
[----:B------:R-:W-:-:S02]  /*0fd0*/  FSEL R42, R42, -INF , P6 ;  /* 0xff8000002a2a7808 */ /* 0x000fc40003000000 */
[----:B------:R-:W-:Y:S02]  /*0fe0*/  ISETP.GE.AND P6, PT, R37, R120, PT ;  /* 0x000000782500720c */ /* 0x000fe40003fc6270 */
[----:B------:R-:W-:Y:S02]  /*0ff0*/  FSEL R54, R54, -INF , P0 ;  /* 0xff80000036367808 */ /* 0x000fe40000000000 */
[----:B------:R-:W-:Y:S02]  /*1000*/  FMNMX R97, R39, R50, !PT ;  /* 0x0000003227617209 */ /* 0x000fe40007800000 */
[----:B------:R-:W-:Y:S02]  /*1010*/  FSEL R124, R51, -INF , P6 ;  /* 0xff800000337c7808 */ /* 0x000fe40003000000 */
[----:B------:R-:W-:Y:S01]  /*1020*/  FMNMX R97, R54, R97, !PT ;  /* 0x0000006136617209 */ /* 0x000fe20007800000 */
[----:B------:R-:W-:Y:S01]  /*1030*/  FMUL R43, R43, UR7 ;  /* 0x000000072b2b7c20 */ /* 0x000fe20008400000 */
[----:B------:R-:W-:-:S02]  /*1040*/  ISETP.GE.AND P5, PT, R37, R116, PT ;  /* 0x000000742500720c */ /* 0x000fc40003fa6270 */
[----:B------:R-:W-:Y:S01]  /*1050*/  FMNMX R97, R124, R97, !PT ;  /* 0x000000617c617209 */ /* 0x000fe20007800000 */
[----:B------:R-:W-:Y:S01]  /*1060*/  FMUL R55, R46, UR7 ;  /* 0x000000072e377c20 */ /* 0x000fe20008400000 */
[----:B------:R-:W-:Y:S02]  /*1070*/  ISETP.GE.AND P1, PT, R37, R122, PT ;  /* 0x0000007a2500720c */ /* 0x000fe40003f26270 */
[----:B------:R-:W-:Y:S02]  /*1080*/  FSEL R46, R43, -INF , P5 ;  /* 0xff8000002b2e7808 */ /* 0x000fe40002800000 */
[----:B------:R-:W-:Y:S01]  /*1090*/  FMNMX R97, R42, R97, !PT ;  /* 0x000000612a617209 */ /* 0x000fe20007800000 */
[----:B------:R-:W-:Y:S01]  /*10a0*/  FMUL R47, R47, UR7 ;  /* 0x000000072f2f7c20 */ /* 0x000fe20008400000 */
[----:B------:R-:W-:Y:S02]  /*10b0*/  ISETP.GE.AND P2, PT, R37, R118, PT ;  /* 0x000000762500720c */ /* 0x000fe40003f46270 */
[----:B------:R-:W-:-:S02]  /*10c0*/  FSEL R43, R55, -INF , P1 ;  /* 0xff800000372b7808 */ /* 0x000fc40000800000 */
[----:B------:R-:W-:Y:S01]  /*10d0*/  FMNMX R97, R46, R97, !PT ;  /* 0x000000612e617209 */ /* 0x000fe20007800000 */
[----:B------:R-:W-:Y:S01]  /*10e0*/  FMUL R51, R58, UR7 ;  /* 0x000000073a337c20 */ /* 0x000fe20008400000 */
[----:B------:R-:W-:Y:S02]  /*10f0*/  FSEL R47, R47, -INF , P2 ;  /* 0xff8000002f2f7808 */ /* 0x000fe40001000000 */
[C---:B------:R-:W-:Y:S02]  /*1100*/  LOP3.LUT R114, R106.reuse, 0x21, RZ, 0xfc, !PT ;  /* 0x000000216a727812 */ /* 0x040fe400078efcff */
[----:B------:R-:W-:Y:S02]  /*1110*/  ISETP.GE.AND P2, PT, R37, R110, PT ;  /* 0x0000006e2500720c */ /* 0x000fe40003f46270 */
[----:B------:R-:W-:Y:S01]  /*1120*/  FMNMX R55, R43, R97, !PT ;  /* 0x000000612b377209 */ /* 0x000fe20007800000 */
[----:B------:R-:W-:Y:S01]  /*1130*/  FMUL R59, R59, UR7 ;  /* 0x000000073b3b7c20 */ /* 0x000fe20008400000 */
[----:B------:R-:W-:-:S02]  /*1140*/  LOP3.LUT R108, R106, 0x28, RZ, 0xfc, !PT ;  /* 0x000000286a6c7812 */ /* 0x000fc400078efcff */
[----:B------:R-:W-:Y:S02]  /*1150*/  ISETP.GE.AND P3, PT, R37, R114, PT ;  /* 0x000000722500720c */ /* 0x000fe40003f66270 */
[----:B------:R-:W-:Y:S02]  /*1160*/  FSEL R51, R51, -INF , P2 ;  /* 0xff80000033337808 */ /* 0x000fe40001000000 */
[----:B------:R-:W-:Y:S01]  /*1170*/  FMNMX R55, R47, R55, !PT ;  /* 0x000000372f377209 */ /* 0x000fe20007800000 */
[----:B------:R-:W-:Y:S01]  /*1180*/  FMUL R62, R62, UR7 ;  /* 0x000000073e3e7c20 */ /* 0x000fe20008400000 */
[----:B------:R-:W-:Y:S02]  /*1190*/  LOP3.LUT R112, R106, 0x29, RZ, 0xfc, !PT ;  /* 0x000000296a707812 */ /* 0x000fe400078efcff */
[----:B------:R-:W-:Y:S02]  /*11a0*/  ISETP.GE.AND P4, PT, R37, R108, PT ;  /* 0x0000006c2500720c */ /* 0x000fe40003f86270 */
[----:B------:R-:W-:-:S02]  /*11b0*/  FSEL R58, R59, -INF , P3 ;  /* 0xff8000003b3a7808 */ /* 0x000fc40001800000 */
[----:B------:R-:W-:Y:S01]  /*11c0*/  FMNMX R55, R51, R55, !PT ;  /* 0x0000003733377209 */ /* 0x000fe20007800000 */
[----:B------:R-:W-:Y:S01]  /*11d0*/  FMUL R63, R63, UR7 ;  /* 0x000000073f3f7c20 */ /* 0x000fe20008400000 */
[C---:B------:R-:W-:Y:S02]  /*11e0*/  LOP3.LUT R96, R106.reuse, 0x30, RZ, 0xfc, !PT ;  /* 0x000000306a607812 */ /* 0x040fe400078efcff */
[C---:B------:R-:W-:Y:S02]  /*11f0*/  LOP3.LUT R100, R106.reuse, 0x31, RZ, 0xfc, !PT ;  /* 0x000000316a647812 */ /* 0x040fe400078efcff */
[C---:B------:R-:W-:Y:S02]  /*1200*/  LOP3.LUT R59, R106.reuse, 0x38, RZ, 0xfc, !PT ;  /* 0x000000386a3b7812 */ /* 0x040fe400078efcff */
[----:B------:R-:W-:Y:S02]  /*1210*/  LOP3.LUT R97, R106, 0x39, RZ, 0xfc, !PT ;  /* 0x000000396a617812 */ /* 0x000fe400078efcff */
[----:B------:R-:W-:-:S02]  /*1220*/  ISETP.GE.AND P6, PT, R37, R112, PT ;  /* 0x000000702500720c */ /* 0x000fc40003fc6270 */
[----:B------:R-:W-:Y:S02]  /*1230*/  FSEL R62, R62, -INF , P4 ;  /* 0xff8000003e3e7808 */ /* 0x000fe40002000000 */
[----:B------:R-:W-:Y:S02]  /*1240*/  FMNMX R55, R58, R55, !PT ;  /* 0x000000373a377209 */ /* 0x000fe40007800000 */
[C---:B------:R-:W-:Y:S02]  /*1250*/  ISETP.GE.AND P5, PT, R37.reuse, R96, PT ;  /* 0x000000602500720c */ /* 0x040fe40003fa6270 */
[C---:B------:R-:W-:Y:S02]  /*1260*/  ISETP.GE.AND P1, PT, R37.reuse, R100, PT ;  /* 0x000000642500720c */ /* 0x040fe40003f26270 */
[C---:B------:R-:W-:Y:S02]  /*1270*/  ISETP.GE.AND P3, PT, R37.reuse, R59, PT ;  /* 0x0000003b2500720c */ /* 0x040fe40003f66270 */
[----:B------:R-:W-:Y:S01]  /*1280*/  ISETP.GE.AND P2, PT, R37, R97, PT ;  /* 0x000000612500720c */ /* 0x000fe20003f46270 */
[----:B------:R-:W-:Y:S01]  /*1290*/  FMUL R37, R66, UR7 ;  /* 0x0000000742257c20 */ /* 0x000fe20008400000 */
[----:B------:R-:W-:-:S02]  /*12a0*/  FSEL R66, R63, -INF , P6 ;  /* 0xff8000003f427808 */ /* 0x000fc40003000000 */
[----:B------:R-:W-:Y:S01]  /*12b0*/  FMNMX R63, R62, R55, !PT ;  /* 0x000000373e3f7209 */ /* 0x000fe20007800000 */
[----:B------:R-:W-:Y:S01]  /*12c0*/  FMUL R55, R67, UR7 ;  /* 0x0000000743377c20 */ /* 0x000fe20008400000 */
[----:B------:R-:W-:Y:S02]  /*12d0*/  FSEL R37, R37, -INF , P5 ;  /* 0xff80000025257808 */ /* 0x000fe40002800000 */
[----:B------:R-:W-:Y:S01]  /*12e0*/  FMNMX R63, R66, R63, !PT ;  /* 0x0000003f423f7209 */ /* 0x000fe20007800000 */
[----:B------:R-:W-:Y:S01]  /*12f0*/  FMUL R34, R34, UR7 ;  /* 0x0000000722227c20 */ /* 0x000fe20008400000 */
[----:B------:R-:W-:Y:S02]  /*1300*/  FSEL R55, R55, -INF , P1 ;  /* 0xff80000037377808 */ /* 0x000fe40000800000 */
[----:B------:R-:W-:Y:S01]  /*1310*/  FMNMX R67, R37, R63, !PT ;  /* 0x0000003f25437209 */ /* 0x000fe20007800000 */
[----:B------:R-:W-:Y:S01]  /*1320*/  FMUL R63, R35, UR7 ;  /* 0x00000007233f7c20 */ /* 0x000fe20008400000 */
[----:B------:R-:W-:-:S02]  /*1330*/  FSEL R35, R34, -INF , P3 ;  /* 0xff80000022237808 */ /* 0x000fc40001800000 */
[----:B------:R-:W-:Y:S02]  /*1340*/  FMNMX R67, R55, R67, !PT ;  /* 0x0000004337437209 */ /* 0x000fe40007800000 */
[----:B------:R-:W-:Y:S02]  /*1350*/  FSEL R34, R63, -INF , P2 ;  /* 0xff8000003f227808 */ /* 0x000fe40001000000 */
[----:B------:R-:W-:-:S04]  /*1360*/  FMNMX R67, R35, R67, !PT ;  /* 0x0000004323437209 */ /* 0x000fc80007800000 */
[----:B------:R-:W-:-:S05]  /*1370*/  FMNMX R63, R34, R67, !PT ;  /* 0x00000043223f7209 */ /* 0x000fca0007800000 */
[----:B------:R-:W0:Y:S01]  /*1380*/  SHFL.BFLY PT, R99, R63, 0x2, 0x1f ;  /* 0x0c401f003f637f89 */ /* 0x000e2200000e0000 */
[----:B------:R-:W-:Y:S01]  /*1390*/  FMUL R52, R52, UR7 ;  /* 0x0000000734347c20 */ /* 0x000fe20008400000 */
[----:B------:R-:W-:Y:S01]  /*13a0*/  ISETP.GE.AND P4, PT, R5, R38, PT ;  /* 0x000000260500720c */ /* 0x000fe20003f86270 */
[----:B------:R-:W-:Y:S01]  /*13b0*/  FMUL R40, R40, UR7 ;  /* 0x0000000728287c20 */ /* 0x000fe20008400000 */
[----:B------:R-:W-:Y:S02]  /*13c0*/  FMUL R38, R53, UR7 ;  /* 0x0000000735267c20 */ /* 0x000fe40008400000 */
[----:B------:R-:W-:Y:S02]  /*13d0*/  FSEL R109, R52, -INF , P0 ;  /* 0xff800000346d7808 */ /* 0x000fe40000000000 */
[----:B------:R-:W-:Y:S01]  /*13e0*/  ISETP.GT.AND P0, PT, R5, R106, PT ;  /* 0x0000006a0500720c */ /* 0x000fe20003f04270 */
[----:B------:R-:W-:Y:S01]  /*13f0*/  VIADD R106, R106, 0x8 ;  /* 0x000000086a6a7836 */ /* 0x000fe20000000000 */
[----:B------:R-:W-:Y:S01]  /*1400*/  FSEL R67, R40, -INF , P4 ;  /* 0xff80000028437808 */ /* 0x000fe20002000000 */
[----:B------:R-:W-:Y:S01]  /*1410*/  FMUL R48, R48, UR7 ;  /* 0x0000000730307c20 */ /* 0x000fe20008400000 */
[----:B------:R-:W-:-:S02]  /*1420*/  FSEL R38, R38, -INF , P0 ;  /* 0xff80000026267808 */ /* 0x000fc40000000000 */
[----:B------:R-:W-:Y:S01]  /*1430*/  ISETP.GE.AND P0, PT, R5, R106, PT ;  /* 0x0000006a0500720c */ /* 0x000fe20003f06270 */
[----:B------:R-:W-:Y:S01]  /*1440*/  FMUL R49, R49, UR7 ;  /* 0x0000000731317c20 */ /* 0x000fe20008400000 */
[----:B------:R-:W-:Y:S02]  /*1450*/  ISETP.GE.AND P6, PT, R5, R120, PT ;  /* 0x000000780500720c */ /* 0x000fe40003fc6270 */
[----:B------:R-:W-:Y:S02]  /*1460*/  FSEL R111, R48, -INF , P0 ;  /* 0xff800000306f7808 */ /* 0x000fe40000000000 */
[----:B0-----:R-:W-:Y:S02]  /*1470*/  FMNMX R40, R63, R99, !PT ;  /* 0x000000633f287209 */ /* 0x001fe40007800000 */
[----:B------:R-:W-:-:S03]  /*1480*/  FMNMX R48, R109, R38, !PT ;  /* 0x000000266d307209 */ /* 0x000fc60007800000 */
[----:B------:R-:W0:Y:S01]  /*1490*/  SHFL.BFLY PT, R53, R40, 0x1, 0x1f ;  /* 0x0c201f0028357f89 */ /* 0x000e2200000e0000 */
[----:B------:R-:W-:Y:S02]  /*14a0*/  FSEL R113, R49, -INF , P6 ;  /* 0xff80000031717808 */ /* 0x000fe40003000000 */
[----:B------:R-:W-:Y:S01]  /*14b0*/  FMNMX R48, R111, R48, !PT ;  /* 0x000000306f307209 */ /* 0x000fe20007800000 */
[----:B------:R-:W-:Y:S01]  /*14c0*/  FMUL R41, R41, UR7 ;  /* 0x0000000729297c20 */ /* 0x000fe20008400000 */
[----:B------:R-:W-:Y:S02]  /*14d0*/  ISETP.GE.AND P5, PT, R5, R116, PT ;  /* 0x000000740500720c */ /* 0x000fe40003fa6270 */
[----:B------:R-:W-:Y:S01]  /*14e0*/  FMNMX R48, R113, R48, !PT ;  /* 0x0000003071307209 */ /* 0x000fe20007800000 */
[----:B------:R-:W-:Y:S01]  /*14f0*/  FMUL R44, R44, UR7 ;  /* 0x000000072c2c7c20 */ /* 0x000fe20008400000 */
[----:B------:R-:W-:Y:S02]  /*1500*/  ISETP.GE.AND P3, PT, R5, R122, PT ;  /* 0x0000007a0500720c */ /* 0x000fe40003f66270 */
[----:B------:R-:W-:-:S02]  /*1510*/  FSEL R117, R41, -INF , P5 ;  /* 0xff80000029757808 */ /* 0x000fc40002800000 */
[----:B------:R-:W-:Y:S01]  /*1520*/  FMNMX R48, R67, R48, !PT ;  /* 0x0000003043307209 */ /* 0x000fe20007800000 */
[----:B------:R-:W-:Y:S01]  /*1530*/  FMUL R123, R45, UR7 ;  /* 0x000000072d7b7c20 */ /* 0x000fe20008400000 */
[----:B------:R-:W-:Y:S02]  /*1540*/  ISETP.GE.AND P2, PT, R5, R118, PT ;  /* 0x000000760500720c */ /* 0x000fe40003f46270 */
[----:B------:R-:W-:Y:S02]  /*1550*/  FSEL R45, R44, -INF , P3 ;  /* 0xff8000002c2d7808 */ /* 0x000fe40001800000 */
[----:B------:R-:W-:Y:S01]  /*1560*/  FMNMX R48, R117, R48, !PT ;  /* 0x0000003075307209 */ /* 0x000fe20007800000 */
[----:B------:R-:W-:Y:S01]  /*1570*/  FMUL R56, R56, UR7 ;  /* 0x0000000738387c20 */ /* 0x000fe20008400000 */
[----:B------:R-:W-:Y:S02]  /*1580*/  FSEL R123, R123, -INF , P2 ;  /* 0xff8000007b7b7808 */ /* 0x000fe40001000000 */
[----:B------:R-:W-:-:S02]  /*1590*/  ISETP.GE.AND P2, PT, R5, R110, PT ;  /* 0x0000006e0500720c */ /* 0x000fc40003f46270 */
[----:B------:R-:W-:Y:S01]  /*15a0*/  FMNMX R48, R45, R48, !PT ;  /* 0x000000302d307209 */ /* 0x000fe20007800000 */
[----:B------:R-:W-:Y:S01]  /*15b0*/  FMUL R57, R57, UR7 ;  /* 0x0000000739397c20 */ /* 0x000fe20008400000 */
[----:B0-----:R-:W-:Y:S02]  /*15c0*/  FMNMX R53, R40, R53, !PT ;  /* 0x0000003528357209 */ /* 0x001fe40007800000 */
[----:B------:R-:W-:Y:S02]  /*15d0*/  ISETP.GE.AND P1, PT, R5, R114, PT ;  /* 0x000000720500720c */ /* 0x000fe40003f26270 */
[----:B------:R-:W-:Y:S02]  /*15e0*/  FSEL R40, R56, -INF , P2 ;  /* 0xff80000038287808 */ /* 0x000fe40001000000 */
[----:B------:R-:W-:Y:S01]  /*15f0*/  FMNMX R49, R123, R48, !PT ;  /* 0x000000307b317209 */ /* 0x000fe20007800000 */
[----:B------:R-:W-:Y:S01]  /*1600*/  FMUL R60, R60, UR7 ;  /* 0x000000073c3c7c20 */ /* 0x000fe20008400000 */
[----:B------:R-:W-:-:S02]  /*1610*/  ISETP.GE.AND P4, PT, R5, R108, PT ;  /* 0x0000006c0500720c */ /* 0x000fc40003f86270 */
[----:B------:R-:W-:Y:S02]  /*1620*/  FSEL R125, R57, -INF , P1 ;  /* 0xff800000397d7808 */ /* 0x000fe40000800000 */
[----:B------:R-:W-:Y:S01]  /*1630*/  FMNMX R44, R40, R49, !PT ;  /* 0x00000031282c7209 */ /* 0x000fe20007800000 */
[----:B------:R-:W-:Y:S01]  /*1640*/  FMUL R61, R61, UR7 ;  /* 0x000000073d3d7c20 */ /* 0x000fe20008400000 */
        /* <DEDUP_REMOVED lines=10> */
[----:B------:R-:W-:Y:S02]  /*16f0*/  FMNMX R44, R115, R44, !PT ;  /* 0x0000002c732c7209 */ /* 0x000fe40007800000 */
[C---:B------:R-:W-:Y:S01]  /*1700*/  ISETP.GE.AND P1, PT, R5.reuse, R97, PT ;  /* 0x000000610500720c */ /* 0x040fe20003f26270 */
[----:B------:R-:W-:Y:S01]  /*1710*/  FMUL R97, R32, UR7 ;  /* 0x0000000720617c20 */ /* 0x000fe20008400000 */
[----:B------:R-:W-:-:S02]  /*1720*/  ISETP.GE.AND P3, PT, R5, R59, PT ;  /* 0x0000003b0500720c */ /* 0x000fc40003f66270 */
[----:B------:R-:W-:Y:S02]  /*1730*/  FSEL R99, R65, -INF , P5 ;  /* 0xff80000041637808 */ /* 0x000fe40002800000 */
[----:B------:R-:W-:Y:S01]  /*1740*/  FMNMX R48, R41, R44, !PT ;  /* 0x0000002c29307209 */ /* 0x000fe20007800000 */
[----:B------:R-:W-:Y:S01]  /*1750*/  FMUL R33, R33, UR7 ;  /* 0x0000000721217c20 */ /* 0x000fe20008400000 */
[----:B------:R-:W-:Y:S02]  /*1760*/  FMNMX R53, R53, R94, !PT ;  /* 0x0000005e35357209 */ /* 0x000fe40007800000 */
[----:B------:R-:W-:Y:S02]  /*1770*/  FSEL R97, R97, -INF , P3 ;  /* 0xff80000061617808 */ /* 0x000fe40001800000 */
[----:B------:R-:W-:Y:S01]  /*1780*/  FMNMX R48, R99, R48, !PT ;  /* 0x0000003063307209 */ /* 0x000fe20007800000 */
[--C-:B------:R-:W-:Y:S01]  /*1790*/  FADD R39, R39, -R53.reuse ;  /* 0x8000003527277221 */ /* 0x100fe20000000000 */
[----:B------:R-:W-:Y:S01]  /*17a0*/  FADD R50, R50, -R53 ;  /* 0x8000003532327221 */ /* 0x000fe20000000000 */
[----:B------:R-:W-:-:S02]  /*17b0*/  FSEL R49, R33, -INF , P1 ;  /* 0xff80000021317808 */ /* 0x000fc40000800000 */
[----:B------:R-:W-:Y:S01]  /*17c0*/  FMNMX R48, R97, R48, !PT ;  /* 0x0000003061307209 */ /* 0x000fe20007800000 */
[----:B------:R-:W-:Y:S01]  /*17d0*/  FMUL R32, R39, 1.4426950216293334961 ;  /* 0x3fb8aa3b27207820 */ /* 0x000fe20000400000 */
[----:B------:R-:W-:Y:S02]  /*17e0*/  FMUL R50, R50, 1.4426950216293334961 ;  /* 0x3fb8aa3b32327820 */ /* 0x000fe40000400000 */
[----:B------:R-:W-:Y:S02]  /*17f0*/  FMNMX R39, R49, R48, !PT ;  /* 0x0000003031277209 */ /* 0x000fe40007800000 */
[----:B------:R0:W-:Y:S03]  /*1800*/  MUFU.EX2 R44, R50 ;  /* 0x00000032002c7308 */ /* 0x0001e60000000800 */
[----:B0-----:R-:W0:Y:S02]  /*1810*/  SHFL.BFLY PT, R50, R39, 0x2, 0x1f ;  /* 0x0c401f0027327f89 */ /* 0x001e2400000e0000 */
[----:B0-----:R-:W-:-:S05]  /*1820*/  FMNMX R50, R39, R50, !PT ;  /* 0x0000003227327209 */ /* 0x001fca0007800000 */
[----:B------:R-:W0:Y:S01]  /*1830*/  SHFL.BFLY PT, R39, R50, 0x1, 0x1f ;  /* 0x0c201f0032277f89 */ /* 0x000e2200000e0000 */
[--C-:B------:R-:W-:Y:S01]  /*1840*/  FADD R54, R54, -R53.reuse ;  /* 0x8000003536367221 */ /* 0x100fe20000000000 */
[----:B------:R-:W-:-:S03]  /*1850*/  FADD R58, R58, -R53 ;  /* 0x800000353a3a7221 */ /* 0x000fc60000000000 */
[----:B------:R-:W-:Y:S01]  /*1860*/  FMUL R33, R54, 1.4426950216293334961 ;  /* 0x3fb8aa3b36217820 */ /* 0x000fe20000400000 */
[----:B------:R-:W-:Y:S01]  /*1870*/  FMUL R58, R58, 1.4426950216293334961 ;  /* 0x3fb8aa3b3a3a7820 */ /* 0x000fe20000400000 */
[--C-:B------:R-:W-:Y:S01]  /*1880*/  FADD R37, R37, -R53.reuse ;  /* 0x8000003525257221 */ /* 0x100fe20000000000 */
[--C-:B------:R-:W-:Y:S01]  /*1890*/  FADD R34, R34, -R53.reuse ;  /* 0x8000003522227221 */ /* 0x100fe20000000000 */
[--C-:B------:R-:W-:Y:S01]  /*18a0*/  FADD R35, R35, -R53.reuse ;  /* 0x8000003523237221 */ /* 0x100fe20000000000 */
[----:B------:R1:W-:Y:S01]  /*18b0*/  MUFU.EX2 R64, R58 ;  /* 0x0000003a00407308 */ /* 0x0003e20000000800 */
[----:B------:R-:W-:Y:S01]  /*18c0*/  FMUL R37, R37, 1.4426950216293334961 ;  /* 0x3fb8aa3b25257820 */ /* 0x000fe20000400000 */
[----:B------:R-:W-:Y:S01]  /*18d0*/  FADD R46, R46, -R53 ;  /* 0x800000352e2e7221 */ /* 0x000fe20000000000 */
[----:B------:R-:W-:Y:S01]  /*18e0*/  FMUL R35, R35, 1.4426950216293334961 ;  /* 0x3fb8aa3b23237820 */ /* 0x000fe20000400000 */
[----:B----4-:R2:W-:Y:S01]  /*18f0*/  STS.U16 [R2+UR5], R103 ;  /* 0x0000006702007988 */ /* 0x0105e20008000405 */
[----:B0-----:R-:W-:Y:S01]  /*1900*/  FMNMX R54, R50, R39, !PT ;  /* 0x0000002732367209 */ /* 0x001fe20007800000 */
[----:B-1----:R-:W-:-:S03]  /*1910*/  FMUL R58, R34, 1.4426950216293334961 ;  /* 0x3fb8aa3b223a7820 */ /* 0x002fc60000400000 */
[----:B------:R-:W-:Y:S01]  /*1920*/  FMNMX R54, R54, R95, !PT ;  /* 0x0000005f36367209 */ /* 0x000fe20007800000 */
[----:B------:R-:W-:Y:S01]  /*1930*/  FADD R34, -R53, R94 ;  /* 0x0000005e35227221 */ /* 0x000fe20000000100 */
[----:B---3--:R-:W-:Y:S01]  /*1940*/  STS.U16 [R2+UR5+0x400], R107 ;  /* 0x0004006b02007988 */ /* 0x008fe20008000405 */
[----:B------:R0:W-:Y:S02]  /*1950*/  MUFU.EX2 R52, R37 ;  /* 0x0000002500347308 */ /* 0x0001e40000000800 */
[--C-:B------:R-:W-:Y:S01]  /*1960*/  FADD R109, R109, -R54.reuse ;  /* 0x800000366d6d7221 */ /* 0x100fe20000000000 */
[--C-:B------:R-:W-:Y:S01]  /*1970*/  FADD R38, R38, -R54.reuse ;  /* 0x8000003626267221 */ /* 0x100fe20000000000 */
[----:B-----5:R-:W-:Y:S01]  /*1980*/  STS.U16 [R3+UR5+0x100], R102 ;  /* 0x0001006603007988 */ /* 0x020fe20008000405 */
[----:B------:R-:W-:Y:S01]  /*1990*/  FMUL R46, R46, 1.4426950216293334961 ;  /* 0x3fb8aa3b2e2e7820 */ /* 0x000fe20000400000 */
[----:B------:R-:W-:Y:S02]  /*19a0*/  FADD R111, R111, -R54 ;  /* 0x800000366f6f7221 */ /* 0x000fe40000000000 */
[----:B------:R-:W-:Y:S01]  /*19b0*/  STS.U16 [R3+UR5+0x500], R36 ;  /* 0x0005002403007988 */ /* 0x000fe20008000405 */
[----:B------:R1:W-:Y:S01]  /*19c0*/  MUFU.EX2 R57, R35 ;  /* 0x0000002300397308 */ /* 0x0003e20000000800 */
[----:B0-----:R-:W-:Y:S01]  /*19d0*/  FMUL R37, R34, 1.4426950216293334961 ;  /* 0x3fb8aa3b22257820 */ /* 0x001fe20000400000 */
[----:B------:R-:W-:Y:S01]  /*19e0*/  FMUL R34, R109, 1.4426950216293334961 ;  /* 0x3fb8aa3b6d227820 */ /* 0x000fe20000400000 */
[----:B------:R-:W-:Y:S04]  /*19f0*/  STS.U16 [R13+UR5+0x200], R104 ;  /* 0x000200680d007988 */ /* 0x000fe80008000405 */
[----:B------:R0:W-:Y:S01]  /*1a00*/  STS.U16 [R13+UR5+0x600], R98 ;  /* 0x000600620d007988 */ /* 0x0001e20008000405 */
[----:B-1----:R-:W-:-:S03]  /*1a10*/  FMUL R35, R38, 1.4426950216293334961 ;  /* 0x3fb8aa3b26237820 */ /* 0x002fc60000400000 */
[----:B------:R-:W-:Y:S01]  /*1a20*/  STS.U16 [R14+UR5+0x300], R105 ;  /* 0x000300690e007988 */ /* 0x000fe20008000405 */
[----:B------:R1:W-:Y:S03]  /*1a30*/  MUFU.EX2 R121, R46 ;  /* 0x0000002e00797308 */ /* 0x0003e60000000800 */
[----:B------:R-:W-:Y:S01]  /*1a40*/  STS.U16 [R14+UR5+0x700], R101 ;  /* 0x000700650e007988 */ /* 0x000fe20008000405 */
[--C-:B------:R-:W-:Y:S01]  /*1a50*/  FADD R55, R55, -R53.reuse ;  /* 0x8000003537377221 */ /* 0x100fe20000000000 */
[----:B------:R-:W-:Y:S01]  /*1a60*/  FADD R124, R124, -R53 ;  /* 0x800000357c7c7221 */ /* 0x000fe20000000000 */
[----:B------:R-:W-:Y:S01]  /*1a70*/  FADD R113, R113, -R54 ;  /* 0x8000003671717221 */ /* 0x000fe20000000000 */
[----:B-1----:R-:W-:Y:S01]  /*1a80*/  FMUL R46, R111, 1.4426950216293334961 ;  /* 0x3fb8aa3b6f2e7820 */ /* 0x002fe20000400000 */
[----:B------:R-:W-:Y:S01]  /*1a90*/  MUFU.EX2 R34, R34 ;  /* 0x0000002200227308 */ /* 0x000fe20000000800 */
[----:B------:R-:W-:Y:S01]  /*1aa0*/  FMUL R55, R55, 1.4426950216293334961 ;  /* 0x3fb8aa3b37377820 */ /* 0x000fe20000400000 */
[----:B------:R-:W-:Y:S01]  /*1ab0*/  FMUL R48, R124, 1.4426950216293334961 ;  /* 0x3fb8aa3b7c307820 */ /* 0x000fe20000400000 */
[----:B------:R-:W-:-:S05]  /*1ac0*/  FMUL R113, R113, 1.4426950216293334961 ;  /* 0x3fb8aa3b71717820 */ /* 0x000fca0000400000 */
[----:B------:R-:W-:Y:S01]  /*1ad0*/  MUFU.EX2 R35, R35 ;  /* 0x0000002300237308 */ /* 0x000fe20000000800 */
[----:B------:R-:W-:-:S07]  /*1ae0*/  FADD R47, R47, -R53 ;  /* 0x800000352f2f7221 */ /* 0x000fce0000000000 */
[----:B------:R-:W1:Y:S01]  /*1af0*/  MUFU.EX2 R32, R32 ;  /* 0x0000002000207308 */ /* 0x000e620000000800 */
[----:B------:R-:W-:-:S07]  /*1b00*/  FMUL R47, R47, 1.4426950216293334961 ;  /* 0x3fb8aa3b2f2f7820 */ /* 0x000fce0000400000 */
[----:B------:R-:W-:Y:S01]  /*1b10*/  MUFU.EX2 R46, R46 ;  /* 0x0000002e002e7308 */ /* 0x000fe20000000800 */
[----:B------:R-:W-:-:S07]  /*1b20*/  FADD R45, R45, -R54 ;  /* 0x800000362d2d7221 */ /* 0x000fce0000000000 */
[----:B------:R-:W-:Y:S08]  /*1b30*/  MUFU.EX2 R59, R55 ;  /* 0x00000037003b7308 */ /* 0x000ff00000000800 */
[----:B------:R-:W2:Y:S08]  /*1b40*/  MUFU.EX2 R33, R33 ;  /* 0x0000002100217308 */ /* 0x000eb00000000800 */
[----:B------:R3:W-:Y:S01]  /*1b50*/  MUFU.EX2 R55, R37 ;  /* 0x0000002500377308 */ /* 0x0007e20000000800 */
[----:B------:R-:W-:Y:S01]  /*1b60*/  FADD R117, R117, -R54 ;  /* 0x8000003675757221 */ /* 0x000fe20000000000 */
[----:B------:R-:W-:-:S06]  /*1b70*/  FMUL R45, R45, 1.4426950216293334961 ;  /* 0x3fb8aa3b2d2d7820 */ /* 0x000fcc0000400000 */
[----:B------:R-:W4:Y:S01]  /*1b80*/  MUFU.EX2 R48, R48 ;  /* 0x0000003000307308 */ /* 0x000f220000000800 */
[----:B---3--:R-:W-:-:S07]  /*1b90*/  FADD R37, R67, -R54 ;  /* 0x8000003643257221 */ /* 0x008fce0000000000 */
[----:B------:R-:W3:Y:S01]  /*1ba0*/  MUFU.EX2 R67, R113 ;  /* 0x0000007100437308 */ /* 0x000ee20000000800 */
[----:B------:R-:W-:Y:S01]  /*1bb0*/  FMUL R37, R37, 1.4426950216293334961 ;  /* 0x3fb8aa3b25257820 */ /* 0x000fe20000400000 */
[--C-:B------:R-:W-:Y:S01]  /*1bc0*/  FADD R42, R42, -R53.reuse ;  /* 0x800000352a2a7221 */ /* 0x100fe20000000000 */
[----:B------:R-:W-:Y:S01]  /*1bd0*/  FADD R51, R51, -R53 ;  /* 0x8000003533337221 */ /* 0x000fe20000000000 */
[----:B------:R-:W-:-:S04]  /*1be0*/  FMUL R109, R117, 1.4426950216293334961 ;  /* 0x3fb8aa3b756d7820 */ /* 0x000fc80000400000 */
[----:B------:R5:W-:Y:S01]  /*1bf0*/  MUFU.EX2 R96, R47 ;  /* 0x0000002f00607308 */ /* 0x000be20000000800 */
[----:B-1----:R-:W-:Y:S01]  /*1c00*/  FADD R56, R32, R44 ;  /* 0x0000002c20387221 */ /* 0x002fe20000000000 */
[----:B------:R-:W-:Y:S01]  /*1c10*/  FMUL R42, R42, 1.4426950216293334961 ;  /* 0x3fb8aa3b2a2a7820 */ /* 0x000fe20000400000 */
[----:B------:R-:W-:Y:S01]  /*1c20*/  FMUL R51, R51, 1.4426950216293334961 ;  /* 0x3fb8aa3b33337820 */ /* 0x000fe20000400000 */
[----:B-----5:R-:W-:Y:S01]  /*1c30*/  FADD R47, -R54, R95 ;  /* 0x0000005f362f7221 */ /* 0x020fe20000000100 */
[----:B------:R-:W-:-:S03]  /*1c40*/  FADD R95, R34, R35 ;  /* 0x00000023225f7221 */ /* 0x000fc60000000000 */
[----:B------:R-:W-:Y:S01]  /*1c50*/  MUFU.EX2 R60, R37 ;  /* 0x00000025003c7308 */ /* 0x000fe20000000800 */
[----:B------:R-:W-:Y:S01]  /*1c60*/  BAR.SYNC.DEFER_BLOCKING 0x0 ;  /* 0x0000000000007b1d */ /* 0x000fe20000010000 */
[----:B------:R-:W-:Y:S01]  /*1c70*/  FADD R123, R123, -R54 ;  /* 0x800000367b7b7221 */ /* 0x000fe20000000000 */
[----:B--2---:R-:W-:-:S05]  /*1c80*/  FADD R103, R33, R56 ;  /* 0x0000003821677221 */ /* 0x004fca0000000000 */
[----:B------:R1:W-:Y:S01]  /*1c90*/  MUFU.EX2 R50, R45 ;  /* 0x0000002d00327308 */ /* 0x0003e20000000800 */
[----:B------:R-:W-:Y:S01]  /*1ca0*/  FADD R43, R43, -R53 ;  /* 0x800000352b2b7221 */ /* 0x000fe20000000000 */
[----:B------:R-:W-:Y:S01]  /*1cb0*/  FMUL R56, R47, 1.4426950216293334961 ;  /* 0x3fb8aa3b2f387820 */ /* 0x000fe20000400000 */
[----:B----4-:R-:W-:Y:S02]  /*1cc0*/  F2FP.BF16.F32.PACK_AB R47, R48, R33 ;  /* 0x00000021302f723e */ /* 0x010fe400000010ff */
[----:B-1----:R-:W-:Y:S01]  /*1cd0*/  F2FP.BF16.F32.PACK_AB R45, R44, R32 ;  /* 0x000000202c2d723e */ /* 0x002fe200000010ff */
[----:B------:R-:W-:Y:S02]  /*1ce0*/  FADD R32, R46, R95 ;  /* 0x0000005f2e207221 */ /* 0x000fe40000000000 */
[----:B------:R-:W-:Y:S01]  /*1cf0*/  MUFU.EX2 R109, R109 ;  /* 0x0000006d006d7308 */ /* 0x000fe20000000800 */
[----:B------:R-:W1:Y:S01]  /*1d00*/  LDSM.16.M88.4 R36, [R7+UR5] ;  /* 0x000000050724783b */ /* 0x000e620008000200 */
[----:B------:R-:W-:-:S06]  /*1d10*/  F2FP.BF16.F32.PACK_AB R44, R35, R34 ;  /* 0x00000022232c723e */ /* 0x000fcc00000010ff */
[----:B------:R2:W-:Y:S01]  /*1d20*/  MUFU.EX2 R63, R51 ;  /* 0x00000033003f7308 */ /* 0x0005e20000000800 */
[----:B---3--:R-:W-:Y:S02]  /*1d30*/  FADD R95, R67, R32 ;  /* 0x00000020435f7221 */ /* 0x008fe40000000000 */
[----:B------:R-:W3:Y:S01]  /*1d40*/  LDSM.16.M88.4 R32, [R7+UR5+0x400] ;  /* 0x000400050720783b */ /* 0x000ee20008000200 */
[----:B------:R-:W-:Y:S01]  /*1d50*/  FMUL R43, R43, 1.4426950216293334961 ;  /* 0x3fb8aa3b2b2b7820 */ /* 0x000fe20000400000 */
[----:B------:R-:W-:-:S03]  /*1d60*/  FADD R40, R40, -R54 ;  /* 0x8000003628287221 */ /* 0x000fc60000000000 */
[----:B------:R-:W0:Y:S01]  /*1d70*/  MUFU.EX2 R42, R42 ;  /* 0x0000002a002a7308 */ /* 0x000e220000000800 */
[----:B--2---:R-:W-:Y:S01]  /*1d80*/  FMUL R51, R123, 1.4426950216293334961 ;  /* 0x3fb8aa3b7b337820 */ /* 0x004fe20000400000 */
[----:B------:R-:W-:Y:S01]  /*1d90*/  FMUL R40, R40, 1.4426950216293334961 ;  /* 0x3fb8aa3b28287820 */ /* 0x000fe20000400000 */
[----:B------:R-:W-:-:S05]  /*1da0*/  FADD R125, R125, -R54 ;  /* 0x800000367d7d7221 */ /* 0x000fca0000000000 */
[----:B------:R-:W2:Y:S01]  /*1db0*/  MUFU.EX2 R51, R51 ;  /* 0x0000003300337308 */ /* 0x000ea20000000800 */
[--C-:B------:R-:W-:Y:S01]  /*1dc0*/  FADD R62, R62, -R53.reuse ;  /* 0x800000353e3e7221 */ /* 0x100fe20000000000 */
[----:B------:R-:W-:Y:S01]  /*1dd0*/  FADD R66, R66, -R53 ;  /* 0x8000003542427221 */ /* 0x000fe20000000000 */
[----:B------:R-:W-:-:S05]  /*1de0*/  FADD R103, R48, R103 ;  /* 0x0000006730677221 */ /* 0x000fca0000000000 */
[----:B------:R-:W-:Y:S01]  /*1df0*/  MUFU.EX2 R43, R43 ;  /* 0x0000002b002b7308 */ /* 0x000fe20000000800 */
[----:B------:R-:W-:Y:S01]  /*1e00*/  FMUL R94, R125, 1.4426950216293334961 ;  /* 0x3fb8aa3b7d5e7820 */ /* 0x000fe20000400000 */
[----:B------:R-:W-:-:S06]  /*1e10*/  FADD R119, R119, -R54 ;  /* 0x8000003677777221 */ /* 0x000fcc0000000000 */
[----:B------:R-:W4:Y:S01]  /*1e20*/  MUFU.EX2 R56, R56 ;  /* 0x0000003800387308 */ /* 0x000f220000000800 */
[----:B------:R-:W-:-:S07]  /*1e30*/  FMUL R61, R62, 1.4426950216293334961 ;  /* 0x3fb8aa3b3e3d7820 */ /* 0x000fce0000400000 */
[----:B------:R5:W3:Y:S01]  /*1e40*/  MUFU.EX2 R65, R40 ;  /* 0x0000002800417308 */ /* 0x000ae20000000800 */
[----:B------:R-:W-:Y:S01]  /*1e50*/  FMUL R62, R66, 1.4426950216293334961 ;  /* 0x3fb8aa3b423e7820 */ /* 0x000fe20000400000 */
[----:B0-----:R-:W-:Y:S01]  /*1e60*/  FADD R98, R42, R103 ;  /* 0x000000672a627221 */ /* 0x001fe20000000000 */
[----:B------:R-:W-:Y:S01]  /*1e70*/  FADD R48, R41, -R54 ;  /* 0x8000003629307221 */ /* 0x000fe20000000000 */
[----:B-----5:R-:W-:Y:S01]  /*1e80*/  FADD R40, R60, R95 ;  /* 0x0000005f3c287221 */ /* 0x020fe20000000000 */
[----:B------:R-:W-:-:S03]  /*1e90*/  FMUL R66, R119, 1.4426950216293334961 ;  /* 0x3fb8aa3b77427820 */ /* 0x000fc60000400000 */
[----:B------:R-:W-:Y:S01]  /*1ea0*/  FADD R95, R109, R40 ;  /* 0x000000286d5f7221 */ /* 0x000fe20000000000 */
[----:B------:R-:W-:Y:S01]  /*1eb0*/  FADD R115, R115, -R54 ;  /* 0x8000003673737221 */ /* 0x000fe20000000000 */
[----:B------:R-:W-:Y:S01]  /*1ec0*/  F2FP.BF16.F32.PACK_AB R41, R121, R42 ;  /* 0x0000002a7929723e */ /* 0x000fe200000010ff */
[----:B------:R-:W0:Y:S01]  /*1ed0*/  MUFU.EX2 R94, R94 ;  /* 0x0000005e005e7308 */ /* 0x000e220000000800 */
[----:B------:R-:W-:Y:S01]  /*1ee0*/  FADD R42, R50, R95 ;  /* 0x0000005f322a7221 */ /* 0x000fe20000000000 */
[----:B------:R-:W-:Y:S01]  /*1ef0*/  F2FP.BF16.F32.PACK_AB R46, R67, R46 ;  /* 0x0000002e432e723e */ /* 0x000fe200000010ff */
[----:B------:R-:W-:Y:S01]  /*1f00*/  FADD R98, R121, R98 ;  /* 0x0000006279627221 */ /* 0x000fe20000000000 */
[----:B------:R-:W-:Y:S01]  /*1f10*/  FMUL R67, R115, 1.4426950216293334961 ;  /* 0x3fb8aa3b73437820 */ /* 0x000fe20000400000 */
[C---:B--2---:R-:W-:Y:S01]  /*1f20*/  FADD R100, R51.reuse, R42 ;  /* 0x0000002a33647221 */ /* 0x044fe20000000000 */
[----:B------:R-:W-:Y:S01]  /*1f30*/  F2FP.BF16.F32.PACK_AB R42, R51, R50 ;  /* 0x00000032332a723e */ /* 0x000fe200000010ff */
[C---:B------:R-:W-:Y:S01]  /*1f40*/  FMUL R30, R55.reuse, R30 ;  /* 0x0000001e371e7220 */ /* 0x040fe20000400000 */
[----:B------:R-:W-:Y:S01]  /*1f50*/  MUFU.EX2 R61, R61 ;  /* 0x0000003d003d7308 */ /* 0x000fe20000000800 */
[----:B------:R-:W-:Y:S01]  /*1f60*/  FMUL R31, R55, R31 ;  /* 0x0000001f371f7220 */ /* 0x000fe20000400000 */
[C---:B----4-:R-:W-:Y:S01]  /*1f70*/  FMUL R28, R56.reuse, R28 ;  /* 0x0000001c381c7220 */ /* 0x050fe20000400000 */
[----:B------:R-:W-:Y:S01]  /*1f80*/  FMUL R29, R56, R29 ;  /* 0x0000001d381d7220 */ /* 0x000fe20000400000 */
[----:B------:R-:W-:-:S04]  /*1f90*/  FADD R51, R43, R98 ;  /* 0x000000622b337221 */ /* 0x000fc80000000000 */
[----:B------:R-:W2:Y:S01]  /*1fa0*/  MUFU.EX2 R66, R66 ;  /* 0x0000004200427308 */ /* 0x000ea20000000800 */
[----:B------:R-:W-:Y:S01]  /*1fb0*/  FMUL R48, R48, 1.4426950216293334961 ;  /* 0x3fb8aa3b30307820 */ /* 0x000fe20000400000 */
[--C-:B------:R-:W-:Y:S01]  /*1fc0*/  FADD R99, R99, -R54.reuse ;  /* 0x8000003663637221 */ /* 0x100fe20000000000 */
[----:B------:R-:W-:Y:S01]  /*1fd0*/  FADD R50, R96, R51 ;  /* 0x0000003360327221 */ /* 0x000fe20000000000 */
[----:B------:R-:W-:Y:S01]  /*1fe0*/  FADD R97, R97, -R54 ;  /* 0x8000003661617221 */ /* 0x000fe20000000000 */
[----:B------:R-:W-:-:S03]  /*1ff0*/  F2FP.BF16.F32.PACK_AB R40, R109, R60 ;  /* 0x0000003c6d28723e */ /* 0x000fc600000010ff */
[----:B------:R-:W4:Y:S01]  /*2000*/  MUFU.EX2 R62, R62 ;  /* 0x0000003e003e7308 */ /* 0x000f220000000800 */
[----:B------:R-:W-:Y:S01]  /*2010*/  FMUL R99, R99, 1.4426950216293334961 ;  /* 0x3fb8aa3b63637820 */ /* 0x000fe20000400000 */
[----:B-1----:R-:W-:Y:S01]  /*2020*/  HMMA.16816.F32.BF16 R28, R44, R36, R28 ;  /* 0x000000242c1c723c */ /* 0x002fe2000004181c */
[----:B------:R-:W-:-:S05]  /*2030*/  FMUL R26, R55, R26 ;  /* 0x0000001a371a7220 */ /* 0x000fca0000400000 */
[----:B------:R-:W1:Y:S01]  /*2040*/  MUFU.EX2 R67, R67 ;  /* 0x0000004300437308 */ /* 0x000e620000000800 */
[----:B------:R-:W-:Y:S01]  /*2050*/  FMUL R27, R55, R27 ;  /* 0x0000001b371b7220 */ /* 0x000fe20000400000 */
[C---:B------:R-:W-:Y:S01]  /*2060*/  FMUL R24, R56.reuse, R24 ;  /* 0x0000001838187220 */ /* 0x040fe20000400000 */
[----:B------:R-:W-:Y:S01]  /*2070*/  FMUL R25, R56, R25 ;  /* 0x0000001938197220 */ /* 0x000fe20000400000 */
[----:B------:R-:W-:Y:S01]  /*2080*/  FADD R95, R63, R50 ;  /* 0x000000323f5f7221 */ /* 0x000fe20000000000 */
[----:B---3--:R-:W-:Y:S01]  /*2090*/  FADD R51, R65, R100 ;  /* 0x0000006441337221 */ /* 0x008fe20000000000 */
[----:B------:R-:W-:Y:S02]  /*20a0*/  FMUL R36, R97, 1.4426950216293334961 ;  /* 0x3fb8aa3b61247820 */ /* 0x000fe40000400000 */
[----:B------:R3:W5:Y:S01]  /*20b0*/  MUFU.EX2 R60, R48 ;  /* 0x00000030003c7308 */ /* 0x0007620000000800 */
[----:B------:R-:W-:Y:S01]  /*20c0*/  FADD R49, R49, -R54 ;  /* 0x8000003631317221 */ /* 0x000fe20000000000 */
[----:B0-----:R-:W-:Y:S01]  /*20d0*/  FADD R51, R94, R51 ;  /* 0x000000335e337221 */ /* 0x001fe20000000000 */
[----:B------:R-:W-:Y:S05]  /*20e0*/  HMMA.16816.F32.BF16 R44, R44, R32, R24 ;  /* 0x000000202c2c723c */ /* 0x000fea0000041818 */
[----:B------:R-:W0:Y:S01]  /*20f0*/  MUFU.EX2 R37, R99 ;  /* 0x0000006300257308 */ /* 0x000e220000000800 */
[----:B---3--:R-:W-:Y:S01]  /*2100*/  FADD R48, R64, R95 ;  /* 0x0000005f40307221 */ /* 0x008fe20000000000 */
[----:B------:R-:W-:Y:S01]  /*2110*/  FMUL R95, R49, 1.4426950216293334961 ;  /* 0x3fb8aa3b315f7820 */ /* 0x000fe20000400000 */
[----:B--2---:R-:W-:-:S02]  /*2120*/  FADD R24, R66, R51 ;  /* 0x0000003342187221 */ /* 0x004fc40000000000 */
[----:B------:R-:W-:-:S03]  /*2130*/  FADD R25, R61, R48 ;  /* 0x000000303d197221 */ /* 0x000fc60000000000 */
[----:B------:R-:W2:Y:S01]  /*2140*/  MUFU.EX2 R36, R36 ;  /* 0x0000002400247308 */ /* 0x000ea20000000800 */
[----:B----4-:R-:W-:Y:S01]  /*2150*/  FADD R97, R62, R25 ;  /* 0x000000193e617221 */ /* 0x010fe20000000000 */
[----:B-1----:R-:W-:Y:S01]  /*2160*/  FADD R33, R67, R24 ;  /* 0x0000001843217221 */ /* 0x002fe20000000000 */
[----:B------:R-:W-:Y:S01]  /*2170*/  F2FP.BF16.F32.PACK_AB R43, R96, R43 ;  /* 0x0000002b602b723e */ /* 0x000fe200000010ff */
[----:B------:R-:W1:Y:S04]  /*2180*/  LDSM.16.M88.4 R48, [R15+UR5] ;  /* 0x000000050f30783b */ /* 0x000e680008000200 */
[----:B------:R-:W3:Y:S01]  /*2190*/  MUFU.EX2 R58, R58 ;  /* 0x0000003a003a7308 */ /* 0x000ee20000000800 */
[----:B------:R-:W-:Y:S01]  /*21a0*/  FADD R96, R52, R97 ;  /* 0x0000006134607221 */ /* 0x000fe20000000000 */
[----:B-----5:R-:W-:Y:S01]  /*21b0*/  FADD R32, R60, R33 ;  /* 0x000000213c207221 */ /* 0x020fe20000000000 */
[----:B------:R-:W-:Y:S05]  /*21c0*/  LDSM.16.M88.4 R24, [R15+UR5+0x400] ;  /* 0x000400050f18783b */ /* 0x000fea0008000200 */
[----:B------:R-:W4:Y:S01]  /*21d0*/  MUFU.EX2 R95, R95 ;  /* 0x0000005f005f7308 */ /* 0x000f220000000800 */
[----:B------:R-:W-:Y:S01]  /*21e0*/  FADD R96, R59, R96 ;  /* 0x000000603b607221 */ /* 0x000fe20000000000 */
[----:B0-----:R-:W-:Y:S01]  /*21f0*/  FADD R33, R37, R32 ;  /* 0x0000002025217221 */ /* 0x001fe20000000000 */
[----:B------:R-:W-:Y:S03]  /*2200*/  HMMA.16816.F32.BF16 R28, R40, R38, R28 ;  /* 0x00000026281c723c */ /* 0x000fe6000004181c */
[----:B--2---:R-:W-:-:S04]  /*2210*/  FADD R32, R36, R33 ;  /* 0x0000002124207221 */ /* 0x004fc80000000000 */
[----:B------:R-:W-:-:S04]  /*2220*/  FADD R39, R57, R96 ;  /* 0x0000006039277221 */ /* 0x000fc80000000000 */
[----:B---3--:R-:W-:Y:S01]  /*2230*/  FADD R39, R58, R39 ;  /* 0x000000273a277221 */ /* 0x008fe20000000000 */
[----:B----4-:R-:W-:Y:S01]  /*2240*/  FADD R38, R95, R32 ;  /* 0x000000205f267221 */ /* 0x010fe20000000000 */
[----:B------:R-:W-:Y:S03]  /*2250*/  HMMA.16816.F32.BF16 R44, R40, R34, R44 ;  /* 0x00000022282c723c */ /* 0x000fe6000004182c */
[----:B------:R-:W0:Y:S04]  /*2260*/  SHFL.BFLY PT, R40, R39, 0x2, 0x1f ;  /* 0x0c401f0027287f89 */ /* 0x000e2800000e0000 */
[----:B------:R-:W2:Y:S01]  /*2270*/  SHFL.BFLY PT, R41, R38, 0x2, 0x1f ;  /* 0x0c401f0026297f89 */ /* 0x000ea200000e0000 */
[----:B------:R-:W-:-:S02]  /*2280*/  F2FP.BF16.F32.PACK_AB R32, R94, R65 ;  /* 0x000000415e20723e */ /* 0x000fc400000010ff */
[----:B------:R-:W-:Y:S02]  /*2290*/  F2FP.BF16.F32.PACK_AB R33, R64, R63 ;  /* 0x0000003f4021723e */ /* 0x000fe400000010ff */
[----:B------:R-:W-:Y:S02]  /*22a0*/  F2FP.BF16.F32.PACK_AB R34, R67, R66 ;  /* 0x000000424322723e */ /* 0x000fe400000010ff */
[----:B------:R-:W-:-:S07]  /*22b0*/  F2FP.BF16.F32.PACK_AB R35, R62, R61 ;  /* 0x0000003d3e23723e */ /* 0x000fce00000010ff */
[----:B-1----:R-:W-:Y:S01]  /*22c0*/  HMMA.16816.F32.BF16 R28, R32, R48, R28 ;  /* 0x00000030201c723c */ /* 0x002fe2000004181c */
[----:B0-----:R-:W-:Y:S01]  /*22d0*/  FADD R42, R39, R40 ;  /* 0x00000028272a7221 */ /* 0x001fe20000000000 */
[----:B--2---:R-:W-:-:S04]  /*22e0*/  FADD R41, R38, R41 ;  /* 0x0000002926297221 */ /* 0x004fc80000000000 */
[----:B------:R-:W-:Y:S01]  /*22f0*/  HMMA.16816.F32.BF16 R44, R32, R24, R44 ;  /* 0x00000018202c723c */ /* 0x000fe2000004182c */
[----:B------:R-:W0:Y:S04]  /*2300*/  SHFL.BFLY PT, R43, R42, 0x1, 0x1f ;  /* 0x0c201f002a2b7f89 */ /* 0x000e2800000e0000 */
[----:B------:R-:W1:Y:S01]  /*2310*/  SHFL.BFLY PT, R40, R41, 0x1, 0x1f ;  /* 0x0c201f0029287f89 */ /* 0x000e6200000e0000 */
[----:B------:R-:W-:Y:S01]  /*2320*/  UIADD3 UR4, UR4, 0x40, URZ ;  /* 0x0000004004047890 */ /* 0x000fe2000fffe03f */
[----:B------:R-:W-:Y:S02]  /*2330*/  F2FP.BF16.F32.PACK_AB R32, R37, R60 ;  /* 0x0000003c2520723e */ /* 0x000fe400000010ff */
[----:B------:R-:W-:-:S03]  /*2340*/  F2FP.BF16.F32.PACK_AB R33, R59, R52 ;  /* 0x000000343b21723e */ /* 0x000fc600000010ff */
[----:B------:R-:W-:Y:S02]  /*2350*/  ISETP.LE.AND P0, PT, R4, UR4, PT ;  /* 0x0000000404007c0c */ /* 0x000fe4000bf03270 */
[----:B------:R-:W-:Y:S02]  /*2360*/  F2FP.BF16.F32.PACK_AB R34, R95, R36 ;  /* 0x000000245f22723e */ /* 0x000fe400000010ff */
[----:B------:R-:W-:Y:S01]  /*2370*/  F2FP.BF16.F32.PACK_AB R35, R58, R57 ;  /* 0x000000393a23723e */ /* 0x000fe200000010ff */
[----:B------:R-:W-:Y:S01]  /*2380*/  IMAD R8, R11, 0x40, R8 ;  /* 0x000000400b087824 */ /* 0x000fe200078e0208 */
[----:B------:R-:W-:-:S05]  /*2390*/  LEA R16, R9, R16, 0x6 ;  /* 0x0000001009107211 */ /* 0x000fca00078e30ff */
[----:B------:R-:W-:Y:S01]  /*23a0*/  HMMA.16816.F32.BF16 R28, R32, R50, R28 ;  /* 0x00000032201c723c */ /* 0x000fe2000004181c */
[----:B------:R-:W-:-:S05]  /*23b0*/  IMAD.MOV.U32 R95, RZ, RZ, R54 ;  /* 0x000000ffff5f7224 */ /* 0x000fca00078e0036 */
[----:B------:R-:W-:Y:S01]  /*23c0*/  HMMA.16816.F32.BF16 R24, R32, R26, R44 ;  /* 0x0000001a2018723c */ /* 0x000fe2000004182c */
[----:B------:R-:W-:-:S06]  /*23d0*/  IMAD.MOV.U32 R94, RZ, RZ, R53 ;  /* 0x000000ffff5e7224 */ /* 0x000fcc00078e0035 */
[----:B0-----:R-:W-:Y:S01]  /*23e0*/  FADD R32, R42, R43 ;  /* 0x0000002b2a207221 */ /* 0x001fe20000000000 */
[----:B-1----:R-:W-:-:S03]  /*23f0*/  FADD R33, R41, R40 ;  /* 0x0000002829217221 */ /* 0x002fc60000000000 */
[----:B------:R-:W-:Y:S01]  /*2400*/  FFMA R10, R55, R10, R32 ;  /* 0x0000000a370a7223 */ /* 0x000fe20000000020 */
[----:B------:R-:W-:Y:S01]  /*2410*/  FFMA R17, R56, R17, R33 ;  /* 0x0000001138117223 */ /* 0x000fe20000000021 */
[----:B------:R-:W-:Y:S11]  /*2420*/  @!P0 BRA `(.L_x_1) ;  /* 0xffffffe400b48947 */ /* 0x000ff6000383ffff */
.L_x_0:
[----:B------:R-:W1:Y:S01]  /*2430*/  S2R R21, SR_TID.X ;  /* 0x0000000000157919 */ /* 0x000e620000002100 */
[----:B------:R-:W2:Y:S01]  /*2440*/  S2UR UR5, SR_CgaCtaId ;  /* 0x00000000000579c3 */ /* 0x000ea20000008800 */
[----:B------:R-:W-:Y:S01]  /*2450*/  MOV R15, R10 ;  /* 0x0000000a000f7202 */ /* 0x000fe20000000f00 */
[----:B0-----:R-:W-:Y:S01]  /*2460*/  IMAD.MOV.U32 R16, RZ, RZ, R17 ;  /* 0x000000ffff107224 */ /* 0x001fe200078e0011 */
[----:B------:R-:W-:-:S05]  /*2470*/  UMOV UR4, 0x400 ;  /* 0x0000040000047882 */ /* 0x000fca0000000000 */
[----:B------:R-:W-:Y:S01]  /*2480*/  BAR.SYNC.DEFER_BLOCKING 0x0 ;  /* 0x0000000000007b1d */ /* 0x000fe20000010000 */
[C---:B------:R-:W-:Y:S01]  /*2490*/  FSETP.GT.AND P0, PT, |R15|.reuse, 8.50705917302346158658e+37, PT ;  /* 0x7e8000000f00780b */ /* 0x040fe20003f04200 */
[C---:B------:R-:W-:Y:S01]  /*24a0*/  FMUL R4, R15.reuse, 8388608 ;  /* 0x4b0000000f047820 */ /* 0x040fe20000400000 */
[C---:B------:R-:W-:Y:S01]  /*24b0*/  FSETP.GEU.AND P3, PT, |R15|.reuse, 1.175494350822287508e-38, PT ;  /* 0x008000000f00780b */ /* 0x040fe20003f6e200 */
[C---:B------:R-:W-:Y:S01]  /*24c0*/  FMUL R3, R16.reuse, 8388608 ;  /* 0x4b00000010037820 */ /* 0x040fe20000400000 */
[----:B------:R-:W-:Y:S02]  /*24d0*/  FSETP.GEU.AND P2, PT, R15, 1.175494350822287508e-38, PT ;  /* 0x008000000f00780b */ /* 0x000fe40003f4e000 */
[----:B------:R-:W-:Y:S02]  /*24e0*/  FSETP.GEU.AND P1, PT, R16, 1.175494350822287508e-38, PT ;  /* 0x008000001000780b */ /* 0x000fe40003f2e000 */
[----:B------:R-:W-:Y:S02]  /*24f0*/  FSEL R32, R4, R15, !P2 ;  /* 0x0000000f04207208 */ /* 0x000fe40005000000 */
[----:B------:R-:W-:-:S02]  /*2500*/  FSEL R19, R3, R16, !P1 ;  /* 0x0000001003137208 */ /* 0x000fc40004800000 */
[----:B------:R-:W-:Y:S01]  /*2510*/  FSEL R3, RZ, -23, P1 ;  /* 0xc1b80000ff037808 */ /* 0x000fe20000800000 */
[----:B------:R-:W-:Y:S01]  /*2520*/  @P0 FMUL R15, R15, 0.25 ;  /* 0x3e8000000f0f0820 */ /* 0x000fe20000400000 */
[----:B------:R-:W-:Y:S01]  /*2530*/  FSETP.GT.AND P1, PT, |R16|, 8.50705917302346158658e+37, PT ;  /* 0x7e8000001000780b */ /* 0x000fe20003f24200 */
[----:B------:R-:W-:Y:S01]  /*2540*/  @P0 FMUL R27, R27, 0.25 ;  /* 0x3e8000001b1b0820 */ /* 0x000fe20000400000 */
[----:B------:R-:W-:Y:S01]  /*2550*/  @P0 FMUL R26, R26, 0.25 ;  /* 0x3e8000001a1a0820 */ /* 0x000fe20000400000 */
[----:B------:R-:W-:Y:S01]  /*2560*/  @!P3 FMUL R15, R15, 16777216 ;  /* 0x4b8000000f0fb820 */ /* 0x000fe20000400000 */
[----:B------:R-:W-:Y:S01]  /*2570*/  @P0 FMUL R31, R31, 0.25 ;  /* 0x3e8000001f1f0820 */ /* 0x000fe20000400000 */
[----:B--2---:R-:W-:Y:S01]  /*2580*/  ULEA UR7, UR5, UR4, 0x18 ;  /* 0x0000000405077291 */ /* 0x004fe2000f8ec03f */
[----:B------:R-:W-:Y:S01]  /*2590*/  @P0 FMUL R30, R30, 0.25 ;  /* 0x3e8000001e1e0820 */ /* 0x000fe20000400000 */
[----:B------:R-:W-:Y:S01]  /*25a0*/  @!P3 FMUL R27, R27, 16777216 ;  /* 0x4b8000001b1bb820 */ /* 0x000fe20000400000 */
[----:B------:R-:W-:Y:S01]  /*25b0*/  @!P3 FMUL R26, R26, 16777216 ;  /* 0x4b8000001a1ab820 */ /* 0x000fe20000400000 */
[----:B------:R-:W-:Y:S01]  /*25c0*/  @!P3 FMUL R31, R31, 16777216 ;  /* 0x4b8000001f1fb820 */ /* 0x000fe20000400000 */
[----:B------:R-:W-:Y:S01]  /*25d0*/  @!P3 FMUL R30, R30, 16777216 ;  /* 0x4b8000001e1eb820 */ /* 0x000fe20000400000 */
[----:B------:R-:W-:Y:S01]  /*25e0*/  ISETP.GE.U32.AND P3, PT, R19, 0x7f800000, PT ;  /* 0x7f8000001300780c */ /* 0x000fe20003f66070 */
[C---:B-1----:R-:W-:Y:S01]  /*25f0*/  IMAD.SHL.U32 R2, R21.reuse, 0x2, RZ ;  /* 0x0000000215027824 */ /* 0x042fe200078e00ff */
[C---:B------:R-:W-:Y:S01]  /*2600*/  LOP3.LUT R17, R21.reuse, 0x20, RZ, 0xc0, !PT ;  /* 0x0000002015117812 */ /* 0x040fe200078ec0ff */
[C---:B------:R-:W-:Y:S01]  /*2610*/  IMAD.SHL.U32 R10, R21.reuse, 0x40, RZ ;  /* 0x00000040150a7824 */ /* 0x040fe200078e00ff */
[----:B------:R-:W-:Y:S01]  /*2620*/  SHF.R.S32.HI R6, RZ, 0x4, R21 ;  /* 0x00000004ff067819 */ /* 0x000fe20000011415 */
[----:B------:R-:W-:Y:S01]  /*2630*/  IMAD.SHL.U32 R23, R21, 0x8, RZ ;  /* 0x0000000815177824 */ /* 0x000fe200078e00ff */
[----:B------:R-:W-:Y:S01]  /*2640*/  ISETP.NE.U32.AND P4, PT, R17, RZ, PT ;  /* 0x000000ff1100720c */ /* 0x000fe20003f85070 */
[----:B------:R-:W-:Y:S01]  /*2650*/  @P1 FMUL R25, R25, 0.25 ;  /* 0x3e80000019191820 */ /* 0x000fe20000400000 */
[----:B------:R-:W-:Y:S01]  /*2660*/  LOP3.LUT R5, R21, 0x8, RZ, 0xc0, !PT ;  /* 0x0000000815057812 */ /* 0x000fe200078ec0ff */
[----:B------:R-:W-:Y:S01]  /*2670*/  @P1 FMUL R24, R24, 0.25 ;  /* 0x3e80000018181820 */ /* 0x000fe20000400000 */
[----:B------:R-:W-:Y:S01]  /*2680*/  SEL R9, RZ, 0x204, !P4 ;  /* 0x00000204ff097807 */ /* 0x000fe20006000000 */
[----:B------:R-:W-:Y:S01]  /*2690*/  @P1 FMUL R28, R28, 0.25 ;  /* 0x3e8000001c1c1820 */ /* 0x000fe20000400000 */
[----:B------:R-:W-:Y:S01]  /*26a0*/  SGXT R4, R6, 0x1 ;  /* 0x000000010604781a */ /* 0x000fe20000000200 */
[----:B------:R-:W-:Y:S01]  /*26b0*/  VIADD R6, R32, 0xc0cafb0d ;  /* 0xc0cafb0d20067836 */ /* 0x000fe20000000000 */
[----:B------:R-:W-:Y:S01]  /*26c0*/  LEA.HI R13, R5, UR7, RZ, 0x1f ;  /* 0x00000007050d7c11 */ /* 0x000fe2000f8ff8ff */
[----:B------:R-:W-:Y:S01]  /*26d0*/  @P1 FMUL R29, R29, 0.25 ;  /* 0x3e8000001d1d1820 */ /* 0x000fe20000400000 */
[----:B------:R-:W-:Y:S01]  /*26e0*/  LOP3.LUT R11, R9, 0x3c, R2, 0x78, !PT ;  /* 0x0000003c090b7812 */ /* 0x000fe200078e7802 */
[----:B------:R-:W-:Y:S01]  /*26f0*/  ULDC.64 UR4, c[0x0][0x270] ;  /* 0x00009c0000047ab9 */ /* 0x000fe20000000a00 */
[----:B------:R-:W-:Y:S01]  /*2700*/  FSEL R5, RZ, -23, P2 ;  /* 0xc1b80000ff057808 */ /* 0x000fe20001000000 */
[----:B------:R-:W0:Y:S01]  /*2710*/  MUFU.RCP R9, R15 ;  /* 0x0000000f00097308 */ /* 0x000e220000001000 */
[C---:B------:R-:W-:Y:S01]  /*2720*/  FSETP.GEU.AND P2, PT, |R16|.reuse, 1.175494350822287508e-38, PT ;  /* 0x008000001000780b */ /* 0x040fe20003f4e200 */
[----:B------:R-:W-:Y:S01]  /*2730*/  @P1 FMUL R16, R16, 0.25 ;  /* 0x3e80000010101820 */ /* 0x000fe20000400000 */
[----:B------:R-:W-:Y:S01]  /*2740*/  LOP3.LUT R12, R4, 0x204, RZ, 0xc0, !PT ;  /* 0x00000204040c7812 */ /* 0x000fe200078ec0ff */
[----:B------:R-:W-:Y:S01]  /*2750*/  UIMAD UR4, UR6, UR4, URZ ;  /* 0x00000004060472a4 */ /* 0x000fe2000f8e023f */
[----:B------:R-:W-:-:S02]  /*2760*/  IADD3 R4, R19, -0x3f3504f3, RZ ;  /* 0xc0cafb0d13047810 */ /* 0x000fc40007ffe0ff */
[----:B------:R-:W-:Y:S01]  /*2770*/  LOP3.LUT R7, R6, 0xff800000, RZ, 0xc0, !PT ;  /* 0xff80000006077812 */ /* 0x000fe200078ec0ff */
[----:B------:R-:W-:Y:S01]  /*2780*/  USHF.L.U32 UR8, UR4, 0x1, URZ ;  /* 0x0000000104087899 */ /* 0x000fe2000800063f */
[----:B------:R-:W-:Y:S02]  /*2790*/  LOP3.LUT R4, R4, 0xff800000, RZ, 0xc0, !PT ;  /* 0xff80000004047812 */ /* 0x000fe400078ec0ff */
[----:B------:R-:W-:Y:S01]  /*27a0*/  I2FP.F32.S32 R8, R7 ;  /* 0x0000000700087245 */ /* 0x000fe20000201400 */
[----:B------:R-:W-:Y:S01]  /*27b0*/  IMAD.IADD R7, R32, 0x1, -R7 ;  /* 0x0000000120077824 */ /* 0x000fe200078e0a07 */
[-C--:B------:R-:W-:Y:S01]  /*27c0*/  I2FP.F32.S32 R6, R4.reuse ;  /* 0x0000000400067245 */ /* 0x080fe20000201400 */
[----:B------:R-:W-:Y:S01]  /*27d0*/  @!P2 FMUL R16, R16, 16777216 ;  /* 0x4b8000001010a820 */ /* 0x000fe20000400000 */
[----:B------:R-:W-:Y:S01]  /*27e0*/  IADD3 R4, R19, -R4, RZ ;  /* 0x8000000413047210 */ /* 0x000fe20007ffe0ff */
[----:B------:R-:W-:Y:S01]  /*27f0*/  FADD R7, R7, -1 ;  /* 0xbf80000007077421 */ /* 0x000fe20000000000 */
[----:B------:R-:W-:Y:S01]  /*2800*/  LOP3.LUT R18, R11, 0x40, R10, 0xf8, !PT ;  /* 0x000000400b127812 */ /* 0x000fe200078ef80a */
[----:B------:R-:W-:Y:S01]  /*2810*/  FFMA.FTZ R3, R6, 1.1920928955078125e-07, R3 ;  /* 0x3400000006037823 */ /* 0x000fe20000010003 */
[----:B------:R-:W-:Y:S01]  /*2820*/  LEA R17, R17, R12, 0x2 ;  /* 0x0000000c11117211 */ /* 0x000fe200078e10ff */
[C---:B0-----:R-:W-:Y:S01]  /*2830*/  FMUL R10, R9.reuse, R27 ;  /* 0x0000001b090a7220 */ /* 0x041fe20000400000 */
[C---:B------:R-:W-:Y:S01]  /*2840*/  FMUL R11, R9.reuse, R26 ;  /* 0x0000001a090b7220 */ /* 0x040fe20000400000 */
[C---:B------:R-:W-:Y:S01]  /*2850*/  FMUL R15, R9.reuse, R31 ;  /* 0x0000001f090f7220 */ /* 0x040fe20000400000 */
[----:B------:R-:W-:Y:S01]  /*2860*/  FMUL R14, R9, R30 ;  /* 0x0000001e090e7220 */ /* 0x000fe20000400000 */
[----:B------:R-:W-:Y:S01]  /*2870*/  IMAD.MOV.U32 R6, RZ, RZ, 0x3dc6b27f ;  /* 0x3dc6b27fff067424 */ /* 0x000fe200078e00ff */
[----:B------:R-:W-:Y:S01]  /*2880*/  SHF.R.S32.HI R12, RZ, 0x3, R21 ;  /* 0x00000003ff0c7819 */ /* 0x000fe20000011415 */
[----:B------:R-:W0:Y:S01]  /*2890*/  MUFU.RCP R9, R16 ;  /* 0x0000001000097308 */ /* 0x000e220000001000 */
[----:B------:R-:W-:Y:S01]  /*28a0*/  FADD R4, R4, -1 ;  /* 0xbf80000004047421 */ /* 0x000fe20000000000 */
[----:B------:R-:W-:Y:S01]  /*28b0*/  FFMA.FTZ R8, R8, 1.1920928955078125e-07, R5 ;  /* 0x3400000008087823 */ /* 0x000fe20000010005 */
[----:B------:R-:W-:Y:S01]  /*28c0*/  SGXT R12, R12, 0x1 ;  /* 0x000000010c0c781a */ /* 0x000fe20000000200 */
[----:B------:R-:W-:Y:S01]  /*28d0*/  @!P2 FMUL R25, R25, 16777216 ;  /* 0x4b8000001919a820 */ /* 0x000fe20000400000 */
[-C--:B------:R-:W-:Y:S01]  /*28e0*/  FFMA.FTZ R5, R4, R6.reuse, -0.16845393180847167969 ;  /* 0xbe2c7f3004057423 */ /* 0x080fe20000010006 */
[----:B------:R-:W-:Y:S01]  /*28f0*/  FFMA.FTZ R6, R7, R6, -0.16845393180847167969 ;  /* 0xbe2c7f3007067423 */ /* 0x000fe20000010006 */
[----:B------:R-:W-:Y:S01]  /*2900*/  LOP3.LUT R12, R12, 0x140, RZ, 0xc0, !PT ;  /* 0x000001400c0c7812 */ /* 0x000fe200078ec0ff */
[----:B------:R-:W-:Y:S01]  /*2910*/  @!P2 FMUL R24, R24, 16777216 ;  /* 0x4b8000001818a820 */ /* 0x000fe20000400000 */
[----:B------:R-:W-:Y:S01]  /*2920*/  LOP3.LUT R22, R21, 0x10, RZ, 0xc0, !PT ;  /* 0x0000001015167812 */ /* 0x000fe200078ec0ff */
[----:B------:R-:W-:Y:S01]  /*2930*/  FFMA.FTZ R6, R7, R6, 0.1716887056827545166 ;  /* 0x3e2fcf2a07067423 */ /* 0x000fe20000010006 */
[----:B------:R-:W-:Y:S01]  /*2940*/  LOP3.LUT R12, R12, 0x38, R23, 0xf8, !PT ;  /* 0x000000380c0c7812 */ /* 0x000fe200078ef817 */
[----:B------:R-:W-:Y:S01]  /*2950*/  @!P2 FMUL R28, R28, 16777216 ;  /* 0x4b8000001c1ca820 */ /* 0x000fe20000400000 */
[----:B------:R-:W-:Y:S01]  /*2960*/  @!P2 FMUL R29, R29, 16777216 ;  /* 0x4b8000001d1da820 */ /* 0x000fe20000400000 */
[----:B------:R-:W-:Y:S01]  /*2970*/  FFMA.FTZ R6, R7, R6, -0.17900948226451873779 ;  /* 0xbe374e4307067423 */ /* 0x000fe20000010006 */
[----:B------:R-:W-:Y:S01]  /*2980*/  IMAD R22, R22, 0x4, R13 ;  /* 0x0000000416167824 */ /* 0x000fe200078e020d */
[--C-:B------:R-:W-:Y:S01]  /*2990*/  LOP3.LUT R20, R12, 0x40, R21.reuse, 0x78, !PT ;  /* 0x000000400c147812 */ /* 0x100fe200078e7815 */
[----:B0-----:R-:W-:Y:S01]  /*29a0*/  FMUL R12, R9, R25 ;  /* 0x00000019090c7220 */ /* 0x001fe20000400000 */
[----:B------:R-:W-:Y:S01]  /*29b0*/  FFMA.FTZ R6, R7, R6, 0.20512372255325317383 ;  /* 0x3e520bf407067423 */ /* 0x000fe20000010006 */
[C---:B------:R-:W-:Y:S01]  /*29c0*/  FMUL R13, R9.reuse, R24 ;  /* 0x00000018090d7220 */ /* 0x040fe20000400000 */
[C---:B------:R-:W-:Y:S01]  /*29d0*/  FMUL R16, R9.reuse, R28 ;  /* 0x0000001c09107220 */ /* 0x040fe20000400000 */
[----:B------:R-:W-:Y:S01]  /*29e0*/  FMUL R9, R9, R29 ;  /* 0x0000001d09097220 */ /* 0x000fe20000400000 */
[----:B------:R-:W-:Y:S01]  /*29f0*/  FFMA.FTZ R6, R7, R6, -0.24046532809734344482 ;  /* 0xbe763c8b07067423 */ /* 0x000fe20000010006 */
[----:B------:R-:W-:Y:S01]  /*2a00*/  FFMA.FTZ R5, R4, R5, 0.1716887056827545166 ;  /* 0x3e2fcf2a04057423 */ /* 0x000fe20000010005 */
[----:B------:R-:W-:Y:S01]  /*2a10*/  F2FP.BF16.F32.PACK_AB R11, R11, R14 ;  /* 0x0000000e0b0b723e */ /* 0x000fe200000010ff */
[----:B------:R-:W-:Y:S01]  /*2a20*/  IMAD.IADD R17, R17, 0x1, R20 ;  /* 0x0000000111117824 */ /* 0x000fe200078e0214 */
[----:B------:R-:W-:Y:S01]  /*2a30*/  F2FP.BF16.F32.PACK_AB R13, R13, R16 ;  /* 0x000000100d0d723e */ /* 0x000fe200000010ff */
[C---:B------:R-:W-:Y:S01]  /*2a40*/  FFMA.FTZ R6, R7.reuse, R6, 0.28857114911079406738 ;  /* 0x3e93bf9907067423 */ /* 0x040fe20000010006 */
[----:B------:R-:W-:Y:S01]  /*2a50*/  F2FP.BF16.F32.PACK_AB R9, R12, R9 ;  /* 0x000000090c09723e */ /* 0x000fe200000010ff */
[----:B------:R-:W-:Y:S01]  /*2a60*/  FFMA.FTZ R5, R4, R5, -0.17900948226451873779 ;  /* 0xbe374e4304057423 */ /* 0x000fe20000010005 */
[----:B------:R-:W-:Y:S01]  /*2a70*/  F2FP.BF16.F32.PACK_AB R10, R10, R15 ;  /* 0x0000000f0a0a723e */ /* 0x000fe200000010ff */
[----:B------:R-:W-:Y:S01]  /*2a80*/  STS [R18+UR7], R13 ;  /* 0x0000000d12007988 */ /* 0x000fe20008000807 */
[----:B------:R-:W-:Y:S01]  /*2a90*/  LOP3.LUT R12, R18, 0x40, RZ, 0x3c, !PT ;  /* 0x00000040120c7812 */ /* 0x000fe200078e3cff */
[C---:B------:R-:W-:Y:S01]  /*2aa0*/  FFMA.FTZ R6, R7.reuse, R6, -0.36067417263984680176 ;  /* 0xbeb8aa4907067423 */ /* 0x040fe20000010006 */
[C---:B------:R-:W-:Y:S01]  /*2ab0*/  FFMA.FTZ R5, R4.reuse, R5, 0.20512372255325317383 ;  /* 0x3e520bf404057423 */ /* 0x040fe20000010005 */
[----:B------:R0:W-:Y:S01]  /*2ac0*/  STS [R18+UR7+0x80], R9 ;  /* 0x0000800912007988 */ /* 0x0001e20008000807 */
[----:B------:R-:W1:Y:S01]  /*2ad0*/  LDC R16, c[0x0][0x278] ;  /* 0x00009e00ff107b82 */ /* 0x000e620000000800 */
[C---:B------:R-:W-:Y:S01]  /*2ae0*/  FFMA.FTZ R6, R7.reuse, R6, 0.48089820146560668945 ;  /* 0x3ef6384a07067423 */ /* 0x040fe20000010006 */
[----:B------:R-:W-:Y:S01]  /*2af0*/  FFMA.FTZ R5, R4, R5, -0.24046532809734344482 ;  /* 0xbe763c8b04057423 */ /* 0x000fe20000010005 */
[----:B------:R-:W-:Y:S01]  /*2b00*/  STS [R12+UR7+0x100], R11 ;  /* 0x0001000b0c007988 */ /* 0x000fe20008000807 */
[----:B------:R-:W-:Y:S01]  /*2b10*/  ISETP.GE.U32.AND P1, PT, R32, 0x7f800000, PT ;  /* 0x7f8000002000780c */ /* 0x000fe20003f26070 */
[C---:B------:R-:W-:Y:S01]  /*2b20*/  FFMA.FTZ R6, R7.reuse, R6, -0.72134751081466674805 ;  /* 0xbf38aa3b07067423 */ /* 0x040fe20000010006 */
[C---:B------:R-:W-:Y:S01]  /*2b30*/  FFMA.FTZ R5, R4.reuse, R5, 0.28857114911079406738 ;  /* 0x3e93bf9904057423 */ /* 0x040fe20000010005 */
[----:B------:R2:W-:Y:S01]  /*2b40*/  STS [R12+UR7+0x180], R10 ;  /* 0x0001800a0c007988 */ /* 0x0005e20008000807 */
[----:B------:R-:W3:Y:S01]  /*2b50*/  LDC.64 R14, c[0x0][0x228] ;  /* 0x00008a00ff0e7b82 */ /* 0x000ee20000000a00 */
[----:B------:R-:W-:Y:S01]  /*2b60*/  FMUL R6, R7, R6 ;  /* 0x0000000607067220 */ /* 0x000fe20000400000 */
[----:B------:R-:W-:Y:S01]  /*2b70*/  FFMA.FTZ R5, R4, R5, -0.36067417263984680176 ;  /* 0xbeb8aa4904057423 */ /* 0x000fe20000010005 */
[----:B0-----:R-:W-:-:S02]  /*2b80*/  SHF.R.U32.HI R9, RZ, 0x5, R21 ;  /* 0x00000005ff097819 */ /* 0x001fc40000011615 */
[----:B------:R-:W-:Y:S01]  /*2b90*/  FMUL R6, R7, R6 ;  /* 0x0000000607067220 */ /* 0x000fe20000400000 */
[C---:B------:R-:W-:Y:S01]  /*2ba0*/  FFMA.FTZ R5, R4.reuse, R5, 0.48089820146560668945 ;  /* 0x3ef6384a04057423 */ /* 0x040fe20000010005 */
[----:B------:R-:W-:Y:S02]  /*2bb0*/  SGXT.U32 R9, R9, 0x2 ;  /* 0x000000020909781a */ /* 0x000fe40000000000 */
[----:B------:R-:W-:Y:S01]  /*2bc0*/  FFMA.FTZ R7, R7, 1.4426950216293334961, R6 ;  /* 0x3fb8aa3b07077823 */ /* 0x000fe20000010006 */
[----:B------:R-:W-:Y:S01]  /*2bd0*/  FFMA.FTZ R5, R4, R5, -0.72134751081466674805 ;  /* 0xbf38aa3b04057423 */ /* 0x000fe20000010005 */
[----:B------:R-:W-:Y:S01]  /*2be0*/  LOP3.LUT R6, R17, 0x4, RZ, 0x3c, !PT ;  /* 0x0000000411067812 */ /* 0x000fe200078e3cff */
[----:B------:R-:W-:Y:S01]  /*2bf0*/  BAR.SYNC.DEFER_BLOCKING 0x0 ;  /* 0x0000000000007b1d */ /* 0x000fe20000010000 */
[----:B--2---:R-:W-:Y:S01]  /*2c00*/  FADD R12, R8, R7 ;  /* 0x00000007080c7221 */ /* 0x004fe20000000000 */
[----:B------:R-:W-:Y:S01]  /*2c10*/  FMUL R5, R4, R5 ;  /* 0x0000000504057220 */ /* 0x000fe20000400000 */
[----:B------:R-:W-:Y:S01]  /*2c20*/  @P3 IMAD.MOV.U32 R7, RZ, RZ, 0x7f800000 ;  /* 0x7f800000ff073424 */ /* 0x000fe200078e00ff */
[----:B------:R-:W-:-:S02]  /*2c30*/  FSETP.NEU.AND P2, PT, R19, RZ, PT ;  /* 0x000000ff1300720b */ /* 0x000fc40003f4d000 */
[----:B------:R-:W-:Y:S01]  /*2c40*/  FMUL R5, R4, R5 ;  /* 0x0000000504057220 */ /* 0x000fe20000400000 */
[----:B------:R-:W-:-:S03]  /*2c50*/  LOP3.LUT P0, RZ, R21, 0x60, RZ, 0xc0, !PT ;  /* 0x0000006015ff7812 */ /* 0x000fc6000780c0ff */
[----:B------:R-:W-:Y:S01]  /*2c60*/  FFMA.FTZ R4, R4, 1.4426950216293334961, R5 ;  /* 0x3fb8aa3b04047823 */ /* 0x000fe20000010005 */
[----:B------:R-:W-:-:S03]  /*2c70*/  LOP3.LUT R5, R23, 0x38, RZ, 0xc0, !PT ;  /* 0x0000003817057812 */ /* 0x000fc600078ec0ff */
[----:B------:R-:W-:Y:S01]  /*2c80*/  FADD R3, R3, R4 ;  /* 0x0000000403037221 */ /* 0x000fe20000000000 */
[----:B------:R-:W-:Y:S01]  /*2c90*/  IMAD R4, R0, UR5, RZ ;  /* 0x0000000500047c24 */ /* 0x000fe2000f8e02ff */
[----:B------:R-:W-:Y:S01]  /*2ca0*/  IADD3 R22, R5, R22, RZ ;  /* 0x0000001605167210 */ /* 0x000fe20007ffe0ff */
[----:B------:R-:W-:Y:S01]  /*2cb0*/  UIMAD.WIDE UR4, UR4, 0x2, URZ ;  /* 0x00000002040478a5 */ /* 0x000fe2000f8e023f */
[----:B------:R-:W-:Y:S01]  /*2cc0*/  @P3 FFMA.FTZ R3, R19, R7, +INF ;  /* 0x7f80000013033423 */ /* 0x000fe20000010007 */
[C---:B------:R-:W-:Y:S01]  /*2cd0*/  IMAD.SHL.U32 R5, R4.reuse, 0x2, RZ ;  /* 0x0000000204057824 */ /* 0x040fe200078e00ff */
[----:B------:R-:W0:Y:S01]  /*2ce0*/  LDC.64 R18, c[0x0][0x230] ;  /* 0x00008c00ff127b82 */ /* 0x000e220000000a00 */
[----:B------:R-:W-:Y:S02]  /*2cf0*/  IMAD.HI R4, R4, 0x2, RZ ;  /* 0x0000000204047827 */ /* 0x000fe400078e02ff */
[----:B------:R-:W-:Y:S01]  /*2d00*/  FSEL R3, R3, -INF , P2 ;  /* 0xff80000003037808 */ /* 0x000fe20001000000 */
[----:B------:R-:W2:Y:S01]  /*2d10*/  LDS R17, [R17+UR7] ;  /* 0x0000000711117984 */ /* 0x000ea20008000800 */
[----:B---3--:R-:W-:Y:S01]  /*2d20*/  IADD3 R10, P3, P4, R5, UR8, R14 ;  /* 0x00000008050a7c10 */ /* 0x008fe2000fc7e00e */
[----:B------:R-:W-:Y:S01]  /*2d30*/  @P1 IMAD.MOV.U32 R5, RZ, RZ, 0x7f800000 ;  /* 0x7f800000ff051424 */ /* 0x000fe200078e00ff */
[----:B------:R-:W-:Y:S01]  /*2d40*/  ULDC UR4, c[0x0][0x27c] ;  /* 0x00009f0000047ab9 */ /* 0x000fe20000000800 */
[----:B------:R1:W3:Y:S01]  /*2d50*/  LDS R13, [R6+UR7] ;  /* 0x00000007060d7984 */ /* 0x0002e20008000800 */
[----:B------:R-:W-:Y:S01]  /*2d60*/  IADD3.X R14, R4, UR5, R15, P3, P4 ;  /* 0x00000005040e7c10 */ /* 0x000fe20009fe840f */
[C---:B------:R-:W-:Y:S01]  /*2d70*/  @P1 FFMA.FTZ R12, R32.reuse, R5, +INF ;  /* 0x7f800000200c1423 */ /* 0x040fe20000010005 */
[----:B------:R-:W-:Y:S01]  /*2d80*/  FSETP.NEU.AND P3, PT, R32, RZ, PT ;  /* 0x000000ff2000720b */ /* 0x000fe20003f6d000 */
[----:B------:R-:W-:Y:S01]  /*2d90*/  FFMA R52, R3, 0.69314718246459960938, R54 ;  /* 0x3f31721803347823 */ /* 0x000fe20000000036 */
[----:B------:R-:W-:Y:S01]  /*2da0*/  UIMAD UR4, UR6, UR4, URZ ;  /* 0x00000004060472a4 */ /* 0x000fe2000f8e023f */
[----:B------:R-:W-:Y:S01]  /*2db0*/  IMAD.SHL.U32 R3, R0, 0x4, RZ ;  /* 0x0000000400037824 */ /* 0x000fe200078e00ff */
[----:B------:R-:W-:Y:S01]  /*2dc0*/  FSEL R12, R12, -INF , P3 ;  /* 0xff8000000c0c7808 */ /* 0x000fe20001800000 */
[----:B-1----:R-:W-:Y:S01]  /*2dd0*/  IMAD R6, R9, R16, RZ ;  /* 0x0000001009067224 */ /* 0x002fe200078e02ff */
[----:B------:R-:W-:Y:S01]  /*2de0*/  USHF.L.U32 UR6, UR4, 0x2, URZ ;  /* 0x0000000204067899 */ /* 0x000fe2000800063f */
[----:B------:R-:W-:Y:S01]  /*2df0*/  IMAD.HI R0, R0, 0x4, RZ ;  /* 0x0000000400007827 */ /* 0x000fe200078e02ff */
[----:B------:R-:W-:-:S03]  /*2e00*/  UIMAD.WIDE UR4, UR4, 0x4, URZ ;  /* 0x00000004040478a5 */ /* 0x000fc6000f8e023f */
[----:B------:R-:W-:Y:S01]  /*2e10*/  FFMA R53, R12, 0.69314718246459960938, R53 ;  /* 0x3f3172180c357823 */ /* 0x000fe20000000035 */
[----:B------:R-:W-:Y:S02]  /*2e20*/  LEA R7, R16, R6, 0x2 ;  /* 0x0000000610077211 */ /* 0x000fe400078e10ff */
[----:B------:R-:W-:-:S03]  /*2e30*/  LEA R4, P4, R6, R10, 0x1 ;  /* 0x0000000a06047211 */ /* 0x000fc600078808ff */
[----:B------:R-:W-:Y:S01]  /*2e40*/  IMAD R9, R16, 0x4, R7 ;  /* 0x0000000410097824 */ /* 0x000fe200078e0207 */
[----:B------:R-:W-:Y:S02]  /*2e50*/  LEA.HI.X.SX32 R5, R6, R14, 0x1, P4 ;  /* 0x0000000e06057211 */ /* 0x000fe400020f0eff */
[C---:B------:R-:W-:Y:S02]  /*2e60*/  LEA R6, P1, R7.reuse, R10, 0x1 ;  /* 0x0000000a07067211 */ /* 0x040fe400078208ff */
[----:B------:R-:W-:Y:S02]  /*2e70*/  LEA R11, R16, R9, 0x2 ;  /* 0x00000009100b7211 */ /* 0x000fe400078e10ff */
[----:B------:R-:W-:Y:S02]  /*2e80*/  LEA.HI.X.SX32 R7, R7, R14, 0x1, P1 ;  /* 0x0000000e07077211 */ /* 0x000fe400008f0eff */
[-C--:B------:R-:W-:Y:S02]  /*2e90*/  LEA R8, P4, R9, R10.reuse, 0x1 ;  /* 0x0000000a09087211 */ /* 0x080fe400078808ff */
[----:B------:R-:W-:-:S02]  /*2ea0*/  LEA R10, P5, R11, R10, 0x1 ;  /* 0x0000000a0b0a7211 */ /* 0x000fc400078a08ff */
[-C--:B------:R-:W-:Y:S02]  /*2eb0*/  LEA.HI.X.SX32 R9, R9, R14.reuse, 0x1, P4 ;  /* 0x0000000e09097211 */ /* 0x080fe400020f0eff */
[----:B------:R-:W-:Y:S01]  /*2ec0*/  LEA.HI.X.SX32 R11, R11, R14, 0x1, P5 ;  /* 0x0000000e0b0b7211 */ /* 0x000fe200028f0eff */
[----:B--2---:R1:W-:Y:S04]  /*2ed0*/  STG.E.U16 desc[UR10][R4.64], R17 ;  /* 0x0000001104007986 */ /* 0x0043e8000c10150a */
[----:B---3--:R2:W-:Y:S01]  /*2ee0*/  STG.E.U16 desc[UR10][R6.64], R13 ;  /* 0x0000000d06007986 */ /* 0x0085e2000c10150a */
[----:B-1----:R-:W-:Y:S02]  /*2ef0*/  PRMT R5, R17, 0x7632, R5 ;  /* 0x0000763211057816 */ /* 0x002fe40000000005 */
[----:B------:R-:W-:-:S02]  /*2f00*/  LOP3.LUT R4, R2, 0x78, RZ, 0xc0, !PT ;  /* 0x0000007802047812 */ /* 0x000fc400078ec0ff */
[----:B--2---:R-:W-:Y:S01]  /*2f10*/  PRMT R7, R13, 0x7632, R7 ;  /* 0x000076320d077816 */ /* 0x004fe20000000007 */
[----:B------:R1:W-:Y:S01]  /*2f20*/  STG.E.U16 desc[UR10][R8.64], R5 ;  /* 0x0000000508007986 */ /* 0x0003e2000c10150a */
[----:B0-----:R-:W-:-:S03]  /*2f30*/  IADD3 R2, P1, P2, R3, UR6, R18 ;  /* 0x0000000603027c10 */ /* 0x001fc6000fa3e012 */
[----:B------:R1:W-:Y:S01]  /*2f40*/  STG.E.U16 desc[UR10][R10.64], R7 ;  /* 0x000000070a007986 */ /* 0x0003e2000c10150a */
[----:B------:R-:W-:Y:S01]  /*2f50*/  IADD3.X R3, R0, UR5, R19, P1, P2 ;  /* 0x0000000500037c10 */ /* 0x000fe20008fe4413 */
[----:B------:R-:W-:Y:S06]  /*2f60*/  BAR.SYNC.DEFER_BLOCKING 0x0 ;  /* 0x0000000000007b1d */ /* 0x000fec0000010000 */
[----:B------:R1:W-:Y:S02]  /*2f70*/  STS.64 [R4+UR7], R52 ;  /* 0x0000003404007988 */ /* 0x0003e40008000a07 */
[----:B------:R-:W-:Y:S06]  /*2f80*/  BAR.SYNC.DEFER_BLOCKING 0x0 ;  /* 0x0000000000007b1d */ /* 0x000fec0000010000 */
[----:B------:R-:W-:Y:S05]  /*2f90*/  @P0 EXIT ;  /* 0x000000000000094d */ /* 0x000fea0003800000 */
[----:B-1----:R-:W0:Y:S04]  /*2fa0*/  LDS R5, [R22] ;  /* 0x0000000016057984 */ /* 0x002e280000000800 */
[----:B0-----:R-:W-:Y:S01]  /*2fb0*/  STG.E desc[UR10][R2.64], R5 ;  /* 0x0000000502007986 */ /* 0x001fe2000c10190a */
[----:B------:R-:W-:Y:S05]  /*2fc0*/  EXIT ;  /* 0x000000000000794d */ /* 0x000fea0003800000 */
.L_x_2:
[----:B------:R-:W-:-:S00]  /*2fd0*/  BRA `(.L_x_2) ;  /* 0xfffffffc00fc7947 */ /* 0x000fc0000383ffff */
[----:B------:R-:W-:-:S00]  /*2fe0*/  NOP ;  /* 0x0000000000007918 */ /* 0x000fc00000000000 */
        /* <DEDUP_REMOVED lines=9> */
.L_x_3:


//--------------------- .nv.global.init           --------------------------
	.section	.nv.global.init,"aw",@progbits
.nv.global.init:
	.type		_$_str,@object
	.size		_$_str,(.L_0 - _$_str)
_$_str:
        /*0000*/ 	.byte	0x5f, 0x5f, 0x43, 0x55, 0x44, 0x41, 0x5f, 0x46, 0x54, 0x5a, 0x00
.L_0:


//--------------------- .nv.shared.attn_fwd       --------------------------
	.section	.nv.shared.attn_fwd,"aw",@nobits
	.sectionflags	@""
	.align	16
	.zero		1024


//--------------------- .nv.shared.reserved.0     --------------------------
	.section	.nv.shared.reserved.0,"aw",@nobits
	.weak		__nv_reservedSMEM_offset_0_alias
	.size		__nv_reservedSMEM_offset_0_alias, 0, 0
	.other		__nv_reservedSMEM_offset_0_alias,@"STO_CUDA_RESERVED_SHARED STV_DEFAULT"
__nv_reservedSMEM_offset_0_alias:
	.zero		0


//--------------------- .nv.constant0.attn_fwd    --------------------------
	.section	.nv.constant0.attn_fwd,"a",@progbits
	.sectionflags	@""
	.align	4
.nv.constant0.attn_fwd:
	.zero		664


//--------------------- SYMBOLS --------------------------

	.type		.nv.reservedSmem.offset0,@object
	.size		.nv.reservedSmem.offset0,0x4
